def attn_fwd(
    Q,
    K,
    V,
    Out,
    Lse,
    sm_scale,
    stride_qz,
    stride_qh,
    stride_qm,
    stride_qk,
    stride_kz,
    stride_kh,
    stride_kn,
    stride_kk,
    stride_vz,
    stride_vh,
    stride_vn,
    stride_vk,
    stride_oz,
    stride_oh,
    stride_om,
    stride_ok,
    seqlen_q,
    seqlen_k,
    BLOCK_M: tl.constexpr,
    BLOCK_N: tl.constexpr,
    HEAD_DIM: tl.constexpr,
    CAUSAL: tl.constexpr,
):
    start_m = tl.program_id(0)
    off_hz = tl.program_id(1)
    q_off = off_hz * stride_qh
    k_off = off_hz * stride_kh
    v_off = off_hz * stride_vh
    offs_m = start_m * BLOCK_M + tl.arange(0, BLOCK_M)
    offs_d = tl.arange(0, HEAD_DIM)
    offs_n = tl.arange(0, BLOCK_N)
    q_ptrs = Q + q_off + offs_m[:, None] * stride_qm + offs_d[None, :] * stride_qk
    k_ptrs = K + k_off + offs_d[:, None] * stride_kk + offs_n[None, :] * stride_kn
    v_ptrs = V + v_off + offs_n[:, None] * stride_vn + offs_d[None, :] * stride_vk
    m_i = tl.full([BLOCK_M], float("-inf"), dtype=tl.float32)
    l_i = tl.zeros([BLOCK_M], dtype=tl.float32) + 1.0
    acc = tl.zeros([BLOCK_M, HEAD_DIM], dtype=tl.float32)
    q = tl.load(q_ptrs)
    acc, l_i, m_i = _attn_fwd_inner(
        acc,
        l_i,
        m_i,
        q,
        k_ptrs,
        v_ptrs,
        sm_scale,
        stride_kn,
        stride_vn,
        start_m,
        seqlen_k,
        BLOCK_M,
        BLOCK_N,
        HEAD_DIM,
        CAUSAL,
    )
    acc = acc / l_i[:, None]
    lse = m_i + tl.math.log2(l_i) / 1.4426950408889634
    o_ptrs = (
        Out
        + off_hz * stride_oh
        + offs_m[:, None] * stride_om
        + offs_d[None, :] * stride_ok
    )
    tl.store(o_ptrs, acc.to(Out.dtype.element_ty))
    tl.store(Lse + off_hz * seqlen_q + offs_m, lse)

# config = {"BLOCK_M": 128, "BLOCK_N": 128, "HEAD_DIM": 64, "arch": "sm_100", "causal": false, "dtype": "bf16", "num_stages": 4, "num_warps": 8}
# arch = sm_100


// ===== COMPILED SASS (sm_100a) =====

	.target	sm_100a

	.elftype	@"ET_EXEC"


//--------------------- .note.nv.tkinfo           --------------------------
	.section	.note.nv.tkinfo,"",@"SHT_NOTE"
	.sectionflags	@"SHF_NOTE_NV_TKINFO"
	.tkinfo
        /*0018*/ 	.word	0x00000081
        /*0030*/ 	.string	""
        /*0030*/ 	.string	"ptxas-blackwell"
        /*0030*/ 	.string	"Cuda compilation tools, release 12.9, V12.9.86"
        /*0030*/ 	.string	"Build cuda_12.9.r12.9/compiler.36037853_0"
        /*0030*/ 	.string	"-v  -suppress-debug-info  -lineinfo  -arch sm_100a "



//--------------------- .note.nv.cuver            --------------------------
	.section	.note.nv.cuver,"",@"SHT_NOTE"
	.sectionflags	@"SHF_NOTE_NV_CUVER"
        /*0018*/ 	.short	0x0001
        /*001a*/ 	.short	0x0064
        /*001c*/ 	.short	0x0001
        /*001e*/ 	.short	0x0000
        /*0020*/ 	.short	0x0001
        /*0022*/ 	.short	0x0000


//--------------------- .nv.info                  --------------------------
	.section	.nv.info,"",@"SHT_CUDA_INFO"
	.align	4


	//----- nvinfo : EIATTR_REGCOUNT
	.align		4
        /*0000*/ 	.byte	0x04, 0x2f
        /*0002*/ 	.short	(.L_5 - .L_4)
	.align		4
.L_4:
        /*0004*/ 	.word	index@(attn_fwd)
        /*0008*/ 	.word	0x000000fe


	//----- nvinfo : EIATTR_FRAME_SIZE
	.align		4
.L_5:
        /*000c*/ 	.byte	0x04, 0x11
        /*000e*/ 	.short	(.L_7 - .L_6)
	.align		4
.L_6:
        /*0010*/ 	.word	index@($__internal_2_$__cuda_sm10x_tcgen05_guardrail_trap_unallocated_columns_being_dealloced)
        /*0014*/ 	.word	0x00000000


	//----- nvinfo : EIATTR_FRAME_SIZE
	.align		4
.L_7:
        /*0018*/ 	.byte	0x04, 0x11
        /*001a*/ 	.short	(.L_9 - .L_8)
	.align		4
.L_8:
        /*001c*/ 	.word	index@($__internal_1_$__cuda_sm10x_tcgen05_guardrail_trap_phase_invalid_during_alloc)
        /*0020*/ 	.word	0x00000000


	//----- nvinfo : EIATTR_FRAME_SIZE
	.align		4
.L_9:
        /*0024*/ 	.byte	0x04, 0x11
        /*0026*/ 	.short	(.L_11 - .L_10)
	.align		4
.L_10:
        /*0028*/ 	.word	index@($__internal_0_$__cuda_sm10x_tcgen05_guardrail_trap_col_being_dealloced_not_returned_by_alloc)
        /*002c*/ 	.word	0x00000000


	//----- nvinfo : EIATTR_FRAME_SIZE
	.align		4
.L_11:
        /*0030*/ 	.byte	0x04, 0x11
        /*0032*/ 	.short	(.L_13 - .L_12)
	.align		4
.L_12:
        /*0034*/ 	.word	index@(attn_fwd)
        /*0038*/ 	.word	0x00000000


	//----- nvinfo : EIATTR_MIN_STACK_SIZE
	.align		4
.L_13:
        /*003c*/ 	.byte	0x04, 0x12
        /*003e*/ 	.short	(.L_15 - .L_14)
	.align		4
.L_14:
        /*0040*/ 	.word	index@(attn_fwd)
        /*0044*/ 	.word	0x00000000
.L_15:


//--------------------- .nv.info.attn_fwd         --------------------------
	.section	.nv.info.attn_fwd,"",@"SHT_CUDA_INFO"
	.sectionflags	@""
	.align	4


	//----- nvinfo : EIATTR_CUDA_API_VERSION
	.align		4
        /*0000*/ 	.byte	0x04, 0x37
        /*0002*/ 	.short	(.L_17 - .L_16)
.L_16:
        /*0004*/ 	.word	0x00000081


	//----- nvinfo : EIATTR_KPARAM_INFO
	.align		4
.L_17:
        /*0008*/ 	.byte	0x04, 0x17
        /*000a*/ 	.short	(.L_19 - .L_18)
.L_18:
        /*000c*/ 	.word	0x00000000
        /*0010*/ 	.short	0x0019
        /*0012*/ 	.short	0x0080
        /*0014*/ 	.byte	0x00, 0xf4, 0x21, 0x00


	//----- nvinfo : EIATTR_KPARAM_INFO
	.align		4
.L_19:
        /*0018*/ 	.byte	0x04, 0x17
        /*001a*/ 	.short	(.L_21 - .L_20)
.L_20:
        /*001c*/ 	.word	0x00000000
        /*0020*/ 	.short	0x0018
        /*0022*/ 	.short	0x0078
        /*0024*/ 	.byte	0x00, 0xf4, 0x21, 0x00


	//----- nvinfo : EIATTR_KPARAM_INFO
	.align		4
.L_21:
        /*0028*/ 	.byte	0x04, 0x17
        /*002a*/ 	.short	(.L_23 - .L_22)
.L_22:
        /*002c*/ 	.word	0x00000000
        /*0030*/ 	.short	0x0017
        /*0032*/ 	.short	0x0070
        /*0034*/ 	.byte	0x00, 0xf0, 0x11, 0x00


	//----- nvinfo : EIATTR_KPARAM_INFO
	.align		4
.L_23:
        /*0038*/ 	.byte	0x04, 0x17
        /*003a*/ 	.short	(.L_25 - .L_24)
.L_24:
        /*003c*/ 	.word	0x00000000
        /*0040*/ 	.short	0x0016
        /*0042*/ 	.short	0x006c
        /*0044*/ 	.byte	0x00, 0xf0, 0x11, 0x00


	//----- nvinfo : EIATTR_KPARAM_INFO
	.align		4
.L_25:
        /*0048*/ 	.byte	0x04, 0x17
        /*004a*/ 	.short	(.L_27 - .L_26)
.L_26:
        /*004c*/ 	.word	0x00000000
        /*0050*/ 	.short	0x0015
        /*0052*/ 	.short	0x0068
        /*0054*/ 	.byte	0x00, 0xf0, 0x11, 0x00


	//----- nvinfo : EIATTR_KPARAM_INFO
	.align		4
.L_27:
        /*0058*/ 	.byte	0x04, 0x17
        /*005a*/ 	.short	(.L_29 - .L_28)
.L_28:
        /*005c*/ 	.word	0x00000000
        /*0060*/ 	.short	0x0014
        /*0062*/ 	.short	0x0064
        /*0064*/ 	.byte	0x00, 0xf0, 0x11, 0x00


	//----- nvinfo : EIATTR_KPARAM_INFO
	.align		4
.L_29:
        /*0068*/ 	.byte	0x04, 0x17
        /*006a*/ 	.short	(.L_31 - .L_30)
.L_30:
        /*006c*/ 	.word	0x00000000
        /*0070*/ 	.short	0x0013
        /*0072*/ 	.short	0x0060
        /*0074*/ 	.byte	0x00, 0xf0, 0x11, 0x00


	//----- nvinfo : EIATTR_KPARAM_INFO
	.align		4
.L_31:
        /*0078*/ 	.byte	0x04, 0x17
        /*007a*/ 	.short	(.L_33 - .L_32)
.L_32:
        /*007c*/ 	.word	0x00000000
        /*0080*/ 	.short	0x0012
        /*0082*/ 	.short	0x005c
        /*0084*/ 	.byte	0x00, 0xf0, 0x11, 0x00


	//----- nvinfo : EIATTR_KPARAM_INFO
	.align		4
.L_33:
        /*0088*/ 	.byte	0x04, 0x17
        /*008a*/ 	.short	(.L_35 - .L_34)
.L_34:
        /*008c*/ 	.word	0x00000000
        /*0090*/ 	.short	0x0011
        /*0092*/ 	.short	0x0058
        /*0094*/ 	.byte	0x00, 0xf0, 0x11, 0x00


	//----- nvinfo : EIATTR_KPARAM_INFO
	.align		4
.L_35:
        /*0098*/ 	.byte	0x04, 0x17
        /*009a*/ 	.short	(.L_37 - .L_36)
.L_36:
        /*009c*/ 	.word	0x00000000
        /*00a0*/ 	.short	0x0010
        /*00a2*/ 	.short	0x0054
        /*00a4*/ 	.byte	0x00, 0xf0, 0x11, 0x00


	//----- nvinfo : EIATTR_KPARAM_INFO
	.align		4
.L_37:
        /*00a8*/ 	.byte	0x04, 0x17
        /*00aa*/ 	.short	(.L_39 - .L_38)
.L_38:
        /*00ac*/ 	.word	0x00000000
        /*00b0*/ 	.short	0x000f
        /*00b2*/ 	.short	0x0050
        /*00b4*/ 	.byte	0x00, 0xf0, 0x11, 0x00


	//----- nvinfo : EIATTR_KPARAM_INFO
	.align		4
.L_39:
        /*00b8*/ 	.byte	0x04, 0x17
        /*00ba*/ 	.short	(.L_41 - .L_40)
.L_40:
        /*00bc*/ 	.word	0x00000000
        /*00c0*/ 	.short	0x000e
        /*00c2*/ 	.short	0x004c
        /*00c4*/ 	.byte	0x00, 0xf0, 0x11, 0x00


	//----- nvinfo : EIATTR_KPARAM_INFO
	.align		4
.L_41:
        /*00c8*/ 	.byte	0x04, 0x17
        /*00ca*/ 	.short	(.L_43 - .L_42)
.L_42:
        /*00cc*/ 	.word	0x00000000
        /*00d0*/ 	.short	0x000d
        /*00d2*/ 	.short	0x0048
        /*00d4*/ 	.byte	0x00, 0xf0, 0x11, 0x00


	//----- nvinfo : EIATTR_KPARAM_INFO
	.align		4
.L_43:
        /*00d8*/ 	.byte	0x04, 0x17
        /*00da*/ 	.short	(.L_45 - .L_44)
.L_44:
        /*00dc*/ 	.word	0x00000000
        /*00e0*/ 	.short	0x000c
        /*00e2*/ 	.short	0x0044
        /*00e4*/ 	.byte	0x00, 0xf0, 0x11, 0x00


	//----- nvinfo : EIATTR_KPARAM_INFO
	.align		4
.L_45:
        /*00e8*/ 	.byte	0x04, 0x17
        /*00ea*/ 	.short	(.L_47 - .L_46)
.L_46:
        /*00ec*/ 	.word	0x00000000
        /*00f0*/ 	.short	0x000b
        /*00f2*/ 	.short	0x0040
        /*00f4*/ 	.byte	0x00, 0xf0, 0x11, 0x00


	//----- nvinfo : EIATTR_KPARAM_INFO
	.align		4
.L_47:
        /*00f8*/ 	.byte	0x04, 0x17
        /*00fa*/ 	.short	(.L_49 - .L_48)
.L_48:
        /*00fc*/ 	.word	0x00000000
        /*0100*/ 	.short	0x000a
        /*0102*/ 	.short	0x003c
        /*0104*/ 	.byte	0x00, 0xf0, 0x11, 0x00


	//----- nvinfo : EIATTR_KPARAM_INFO
	.align		4
.L_49:
        /*0108*/ 	.byte	0x04, 0x17
        /*010a*/ 	.short	(.L_51 - .L_50)
.L_50:
        /*010c*/ 	.word	0x00000000
        /*0110*/ 	.short	0x0009
        /*0112*/ 	.short	0x0038
        /*0114*/ 	.byte	0x00, 0xf0, 0x11, 0x00


	//----- nvinfo : EIATTR_KPARAM_INFO
	.align		4
.L_51:
        /*0118*/ 	.byte	0x04, 0x17
        /*011a*/ 	.short	(.L_53 - .L_52)
.L_52:
        /*011c*/ 	.word	0x00000000
        /*0120*/ 	.short	0x0008
        /*0122*/ 	.short	0x0034
        /*0124*/ 	.byte	0x00, 0xf0, 0x11, 0x00


	//----- nvinfo : EIATTR_KPARAM_INFO
	.align		4
.L_53:
        /*0128*/ 	.byte	0x04, 0x17
        /*012a*/ 	.short	(.L_55 - .L_54)
.L_54:
        /*012c*/ 	.word	0x00000000
        /*0130*/ 	.short	0x0007
        /*0132*/ 	.short	0x0030
        /*0134*/ 	.byte	0x00, 0xf0, 0x11, 0x00


	//----- nvinfo : EIATTR_KPARAM_INFO
	.align		4
.L_55:
        /*0138*/ 	.byte	0x04, 0x17
        /*013a*/ 	.short	(.L_57 - .L_56)
.L_56:
        /*013c*/ 	.word	0x00000000
        /*0140*/ 	.short	0x0006
        /*0142*/ 	.short	0x002c
        /*0144*/ 	.byte	0x00, 0xf0, 0x11, 0x00


	//----- nvinfo : EIATTR_KPARAM_INFO
	.align		4
.L_57:
        /*0148*/ 	.byte	0x04, 0x17
        /*014a*/ 	.short	(.L_59 - .L_58)
.L_58:
        /*014c*/ 	.word	0x00000000
        /*0150*/ 	.short	0x0005
        /*0152*/ 	.short	0x0028
        /*0154*/ 	.byte	0x00, 0xf0, 0x11, 0x00


	//----- nvinfo : EIATTR_KPARAM_INFO
	.align		4
.L_59:
        /*0158*/ 	.byte	0x04, 0x17
        /*015a*/ 	.short	(.L_61 - .L_60)
.L_60:
        /*015c*/ 	.word	0x00000000
        /*0160*/ 	.short	0x0004
        /*0162*/ 	.short	0x0020
        /*0164*/ 	.byte	0x00, 0xf4, 0x21, 0x00


	//----- nvinfo : EIATTR_KPARAM_INFO
	.align		4
.L_61:
        /*0168*/ 	.byte	0x04, 0x17
        /*016a*/ 	.short	(.L_63 - .L_62)
.L_62:
        /*016c*/ 	.word	0x00000000
        /*0170*/ 	.short	0x0003
        /*0172*/ 	.short	0x0018
        /*0174*/ 	.byte	0x00, 0xf4, 0x21, 0x00


	//----- nvinfo : EIATTR_KPARAM_INFO
	.align		4
.L_63:
        /*0178*/ 	.byte	0x04, 0x17
        /*017a*/ 	.short	(.L_65 - .L_64)
.L_64:
        /*017c*/ 	.word	0x00000000
        /*0180*/ 	.short	0x0002
        /*0182*/ 	.short	0x0010
        /*0184*/ 	.byte	0x00, 0xf4, 0x21, 0x00


	//----- nvinfo : EIATTR_KPARAM_INFO
	.align		4
.L_65:
        /*0188*/ 	.byte	0x04, 0x17
        /*018a*/ 	.short	(.L_67 - .L_66)
.L_66:
        /*018c*/ 	.word	0x00000000
        /*0190*/ 	.short	0x0001
        /*0192*/ 	.short	0x0008
        /*0194*/ 	.byte	0x00, 0xf4, 0x21, 0x00


	//----- nvinfo : EIATTR_KPARAM_INFO
	.align		4
.L_67:
        /*0198*/ 	.byte	0x04, 0x17
        /*019a*/ 	.short	(.L_69 - .L_68)
.L_68:
        /*019c*/ 	.word	0x00000000
        /*01a0*/ 	.short	0x0000
        /*01a2*/ 	.short	0x0000
        /*01a4*/ 	.byte	0x00, 0xf4, 0x21, 0x00


	//----- nvinfo : EIATTR_AT_ENTRY_FRAGMENTS
	.align		4
.L_69:
        /*01a8*/ 	.byte	0x04, 0x4f
        /*01aa*/ 	.short	(.L_71 - .L_70)


	//   ....[0]....
.L_70:
        /*01ac*/ 	.word	0x00000004


	//----- nvinfo : EIATTR_RESERVED_SMEM_USED
	.align		4
.L_71:
        /*01b0*/ 	.byte	0x01, 0x41
	.zero		2


	//----- nvinfo : EIATTR_SPARSE_MMA_MASK
	.align		4
        /*01b4*/ 	.byte	0x03, 0x50
        /*01b6*/ 	.short	0x0000


	//----- nvinfo : EIATTR_TCGEN05_1CTA_USED
	.align		4
        /*01b8*/ 	.byte	0x01, 0x51
	.zero		2


	//----- nvinfo : EIATTR_MAXREG_COUNT
	.align		4
        /*01bc*/ 	.byte	0x03, 0x1b
        /*01be*/ 	.short	0x00ff


	//----- nvinfo : EIATTR_NUM_BARRIERS
	.align		4
        /*01c0*/ 	.byte	0x02, 0x4c
        /*01c2*/ 	.byte	0x01
	.zero		1


	//----- nvinfo : EIATTR_INT_WARP_WIDE_INSTR_OFFSETS
	.align		4
        /*01c4*/ 	.byte	0x04, 0x31
        /*01c6*/ 	.short	(.L_73 - .L_72)


	//   ....[0]....
.L_72:
        /*01c8*/ 	.word	0x000015c0


	//   ....[1]....
        /*01cc*/ 	.word	0x000015e0


	//   ....[2]....
        /*01d0*/ 	.word	0x00001c10


	//   ....[3]....
        /*01d4*/ 	.word	0x00001d30


	//   ....[4]....
        /*01d8*/ 	.word	0x000055f0


	//   ....[5]....
        /*01dc*/ 	.word	0x00009870


	//   ....[6]....
        /*01e0*/ 	.word	0x000098c0


	//----- nvinfo : EIATTR_COOP_GROUP_MASK_REGIDS
	.align		4
.L_73:
        /*01e4*/ 	.byte	0x04, 0x29
        /*01e6*/ 	.short	(.L_75 - .L_74)


	//   ....[0]....
.L_74:
        /*01e8*/ 	.word	0xffffffff


	//   ....[1]....
        /*01ec*/ 	.word	0xffffffff


	//   ....[2]....
        /*01f0*/ 	.word	0xffffffff


	//   ....[3]....
        /*01f4*/ 	.word	0xffffffff


	//   ....[4]....
        /*01f8*/ 	.word	0xffffffff


	//   ....[5]....
        /*01fc*/ 	.word	0xffffffff


	//   ....[6]....
        /*0200*/ 	.word	0xffffffff


	//   ....[7]....
        /*0204*/ 	.word	0xffffffff


	//----- nvinfo : EIATTR_COOP_GROUP_INSTR_OFFSETS
	.align		4
.L_75:
        /*0208*/ 	.byte	0x04, 0x28
        /*020a*/ 	.short	(.L_77 - .L_76)


	//   ....[0]....
.L_76:
        /*020c*/ 	.word	0x00000050


	//   ....[1]....
        /*0210*/ 	.word	0x00000310


	//   ....[2]....
        /*0214*/ 	.word	0x000028e0


	//   ....[3]....
        /*0218*/ 	.word	0x00004800


	//   ....[4]....
        /*021c*/ 	.word	0x000060b0


	//   ....[5]....
        /*0220*/ 	.word	0x00007190


	//   ....[6]....
        /*0224*/ 	.word	0x00009700


	//   ....[7]....
        /*0228*/ 	.word	0x00009970


	//----- nvinfo : EIATTR_VRC_CTA_INIT_COUNT
	.align		4
.L_77:
        /*022c*/ 	.byte	0x02, 0x4a
        /*022e*/ 	.byte	0x80
	.zero		1


	//----- nvinfo : EIATTR_MBARRIER_INSTR_OFFSETS
	.align		4
        /*0230*/ 	.byte	0x04, 0x39
        /*0232*/ 	.short	(.L_79 - .L_78)


	//   ....[0]....
.L_78:
        /*0234*/ 	.word	0x000019e0
        /*0238*/ 	.word	0x000000ff
        /*023c*/ 	.word	0x00000000
        /*0240*/ 	.short	0x0100
        /*0242*/ 	.byte	0x11
	.zero		1


	//   ....[1]....
        /*0244*/ 	.word	0x00001d20
        /*0248*/ 	.word	0x000000ff
        /*024c*/ 	.word	0x00010008
        /*0250*/ 	.short	0x0100
        /*0252*/ 	.byte	0x0e
	.zero		1


	//   ....[2]....
        /*0254*/ 	.word	0x00001f70
        /*0258*/ 	.word	0x000000ff
        /*025c*/ 	.word	0x00008000
        /*0260*/ 	.short	0x0100
        /*0262*/ 	.byte	0x0e
	.zero		1


	//   ....[3]....
        /*0264*/ 	.word	0x000021d0
        /*0268*/ 	.word	0x000000ff
        /*026c*/ 	.word	0x00008000
        /*0270*/ 	.short	0x010a
        /*0272*/ 	.byte	0x0e
	.zero		1


	//   ....[4]....
        /*0274*/ 	.word	0x00002270
        /*0278*/ 	.word	0x000000ff
        /*027c*/ 	.word	0x00008000
        /*0280*/ 	.short	0x0108
        /*0282*/ 	.byte	0x0e
	.zero		1


	//   ....[5]....
        /*0284*/ 	.word	0x00005840
        /*0288*/ 	.word	0x000000ff
        /*028c*/ 	.word	0x00010010
        /*0290*/ 	.short	0x0100
        /*0292*/ 	.byte	0x0e
	.zero		1


	//   ....[6]....
        /*0294*/ 	.word	0x000059c0
        /*0298*/ 	.word	0x000000ff
        /*029c*/ 	.word	0x00010010
        /*02a0*/ 	.short	0x010a
        /*02a2*/ 	.byte	0x0e
	.zero		1


	//   ....[7]....
        /*02a4*/ 	.word	0x00005a50
        /*02a8*/ 	.word	0x000000ff
        /*02ac*/ 	.word	0x00010010
        /*02b0*/ 	.short	0x0108
        /*02b2*/ 	.byte	0x0e
	.zero		1


	//   ....[8]....
        /*02b4*/ 	.word	0x00007160
        /*02b8*/ 	.word	0x000000ff
        /*02bc*/ 	.word	0x00000000
        /*02c0*/ 	.short	0x010a
        /*02c2*/ 	.byte	0x11
	.zero		1


	//   ....[9]....
        /*02c4*/ 	.word	0x00008100
        /*02c8*/ 	.word	0x000000ff
        /*02cc*/ 	.word	0x00000000
        /*02d0*/ 	.short	0x010a
        /*02d2*/ 	.byte	0x11
	.zero		1


	//   ....[10]....
        /*02d4*/ 	.word	0x00008200
        /*02d8*/ 	.word	0x000000ff
        /*02dc*/ 	.word	0x00010000
        /*02e0*/ 	.short	0x0108
        /*02e2*/ 	.byte	0x0e
	.zero		1


	//   ....[11]....
        /*02e4*/ 	.word	0x00008230
        /*02e8*/ 	.word	0x000000ff
        /*02ec*/ 	.word	0x00010008
        /*02f0*/ 	.short	0x0108
        /*02f2*/ 	.byte	0x0e
	.zero		1


	//   ....[12]....
        /*02f4*/ 	.word	0x00009990
        /*02f8*/ 	.word	0x000000ff
        /*02fc*/ 	.word	0x00008000
        /*0300*/ 	.short	0x010a
        /*0302*/ 	.byte	0x0e
	.zero		1


	//   ....[13]....
        /*0304*/ 	.word	0x000099c0
        /*0308*/ 	.word	0x000000ff
        /*030c*/ 	.word	0x00010010
        /*0310*/ 	.short	0x010a
        /*0312*/ 	.byte	0x0e
	.zero		1


	//   ....[14]....
        /*0314*/ 	.word	0x000099f0
        /*0318*/ 	.word	0x000000ff
        /*031c*/ 	.word	0x00000000
        /*0320*/ 	.short	0x010a
        /*0322*/ 	.byte	0x11
	.zero		1


	//   ....[15]....
        /*0324*/ 	.word	0x00009a20
        /*0328*/ 	.word	0x000000ff
        /*032c*/ 	.word	0x00000000
        /*0330*/ 	.short	0x010a
        /*0332*/ 	.byte	0x11
	.zero		1


	//----- nvinfo : EIATTR_NUM_MBARRIERS
	.align		4
.L_79:
        /*0334*/ 	.byte	0x03, 0x38
        /*0336*/ 	.short	0xffff


	//----- nvinfo : EIATTR_EXIT_INSTR_OFFSETS
	.align		4
        /*0338*/ 	.byte	0x04, 0x1c
        /*033a*/ 	.short	(.L_81 - .L_80)


	//   ....[0]....
.L_80:
        /*033c*/ 	.word	0x00009980


	//----- nvinfo : EIATTR_REQNTID
	.align		4
.L_81:
        /*0340*/ 	.byte	0x04, 0x10
        /*0342*/ 	.short	(.L_83 - .L_82)
.L_82:
        /*0344*/ 	.word	0x00000100
        /*0348*/ 	.word	0x00000001
        /*034c*/ 	.word	0x00000001


	//----- nvinfo : EIATTR_CRS_STACK_SIZE
	.align		4
.L_83:
        /*0350*/ 	.byte	0x04, 0x1e
        /*0352*/ 	.short	(.L_85 - .L_84)
.L_84:
        /*0354*/ 	.word	0x00000000


	//----- nvinfo : EIATTR_CBANK_PARAM_SIZE
	.align		4
.L_85:
        /*0358*/ 	.byte	0x03, 0x19
        /*035a*/ 	.short	0x0088


	//----- nvinfo : EIATTR_PARAM_CBANK
	.align		4
        /*035c*/ 	.byte	0x04, 0x0a
        /*035e*/ 	.short	(.L_87 - .L_86)
	.align		4
.L_86:
        /*0360*/ 	.word	index@(.nv.constant0.attn_fwd)
        /*0364*/ 	.short	0x0380
        /*0366*/ 	.short	0x0088


	//----- nvinfo : EIATTR_SW_WAR
	.align		4
.L_87:
        /*0368*/ 	.byte	0x04, 0x36
        /*036a*/ 	.short	(.L_89 - .L_88)
.L_88:
        /*036c*/ 	.word	0x00000008
.L_89:


//--------------------- .nv.compat                --------------------------
	.section	.nv.compat,"",@"SHT_CUDA_COMPAT_INFO"
	.align	4
        /*0000*/ 	.byte	0x02, 0x02, 0x02, 0x00, 0x02, 0x05, 0x05, 0x00, 0x02, 0x03, 0x00, 0x00, 0x02, 0x06, 0x01, 0x00


//--------------------- .nv.callgraph             --------------------------
	.section	.nv.callgraph,"",@"SHT_CUDA_CALLGRAPH"
	.align	4
	.sectionentsize	8
	.align		4
        /*0000*/ 	.word	0x00000000
	.align		4
        /*0004*/ 	.word	0xffffffff
	.align		4
        /*0008*/ 	.word	0x00000000
	.align		4
        /*000c*/ 	.word	0xfffffffe
	.align		4
        /*0010*/ 	.word	0x00000000
	.align		4
        /*0014*/ 	.word	0xfffffffd
	.align		4
        /*0018*/ 	.word	0x00000000
	.align		4
        /*001c*/ 	.word	0xfffffffc


//--------------------- .nv.constant4             --------------------------
	.section	.nv.constant4,"a",@progbits
	.align	8
	.align		8
.nv.constant4:
        /*0000*/ 	.dword	_$_str


//--------------------- .text.attn_fwd            --------------------------
	.section	.text.attn_fwd,"ax",@progbits
	.align	128
        .global         attn_fwd
        .type           attn_fwd,@function
        .size           attn_fwd,(.L_x_28 - attn_fwd)
        .other          attn_fwd,@"STO_CUDA_ENTRY STV_DEFAULT"
attn_fwd:
.text.attn_fwd:
[----:B------:R-:W0:Y:S01]  /*0000*/  LDC R1, c[0x0][0x37c] ;  /* 0x0000df00ff017b82 */ /* 0x000e220000000800 */
[----:B------:R-:W1:Y:S02]  /*0010*/  S2R R0, SR_TID.X ;  /* 0x0000000000007919 */ /* 0x000e640000002100 */
[----:B-1----:R-:W-:-:S13]  /*0020*/  ISETP.GE.U32.AND P0, PT, R0, 0x20, PT ;  /* 0x000000200000780c */ /* 0x002fda0003f06070 */
[----:B------:R-:W-:Y:S05]  /*0030*/  @P0 BRA `(.L_x_0) ;  /* 0x0000000000b80947 */ /* 0x000fea0003800000 */
[----:B------:R-:W1:Y:S01]  /*0040*/  S2UR UR6, SR_CgaCtaId ;  /* 0x00000000000679c3 */ /* 0x000e620000008800 */
[----:B------:R-:W-:Y:S01]  /*0050*/  NOP ;  /* 0x0000000000007918 */ /* 0x000fe20000000000 */
[----:B------:R-:W-:Y:S02]  /*0060*/  UMOV UR4, 0x40 ;  /* 0x0000004000047882 */ /* 0x000fe40000000000 */
[----:B-1----:R-:W-:-:S09]  /*0070*/  ULEA UR4, UR6, UR4, 0x18 ;  /* 0x0000000406047291 */ /* 0x002fd2000f8ec0ff */
[----:B------:R-:W1:Y:S01]  /*0080*/  LDS.U8 R2, [UR4] ;  /* 0x00000004ff027984 */ /* 0x000e620008000000 */
[----:B------:R-:W-:Y:S02]  /*0090*/  UMOV UR4, 0x400 ;  /* 0x0000040000047882 */ /* 0x000fe40000000000 */
[----:B------:R-:W-:Y:S01]  /*00a0*/  ULEA UR4, UR6, UR4, 0x18 ;  /* 0x0000000406047291 */ /* 0x000fe2000f8ec0ff */
[----:B-1----:R-:W-:-:S13]  /*00b0*/  ISETP.NE.AND P1, PT, R2, RZ, PT ;  /* 0x000000ff0200720c */ /* 0x002fda0003f25270 */
[----:B------:R-:W-:Y:S05]  /*00c0*/  @P1 BRA `(.L_x_1) ;  /* 0x00000000007c1947 */ /* 0x000fea0003800000 */
[----:B------:R-:W-:-:S13]  /*00d0*/  ELECT P1, URZ, PT ;  /* 0x0000000000ff782f */ /* 0x000fda0003820000 */
[----:B------:R-:W-:Y:S05]  /*00e0*/  @!P1 BRA `(.L_x_2) ;  /* 0x0000000000849947 */ /* 0x000fea0003800000 */
[----:B------:R-:W-:Y:S01]  /*00f0*/  UMOV UR5, 0x8 ;  /* 0x0000000800057882 */ /* 0x000fe20000000000 */
[----:B------:R-:W-:Y:S01]  /*0100*/  HFMA2 R5, -RZ, RZ, 0, 5.9604644775390625e-08 ;  /* 0x00000001ff057431 */ /* 0x000fe200000001ff */
[----:B------:R-:W-:-:S03]  /*0110*/  MOV R3, 0xff ;  /* 0x000000ff00037802 */ /* 0x000fc60000000f00 */
[----:B------:R-:W-:Y:S04]  /*0120*/  DEPBAR.LE SB1, 0x36 ;  /* 0x00009d800000791a */ /* 0x000fe80000000000 */
[----:B------:R-:W1:Y:S02]  /*0130*/  UTCATOMSWS.FIND_AND_SET.ALIGN UP0, UR5, UR5 ;  /* 0x00000005000575e3 */ /* 0x000e640008000800 */
[----:B-1----:R-:W-:-:S04]  /*0140*/  PLOP3.LUT P1, PT, PT, PT, UP0, 0x80, 0x8 ;  /* 0x000000000008781c */ /* 0x002fc80003f2f008 */
[----:B------:R-:W-:-:S04]  /*0150*/  SEL R2, RZ, 0xffffffff, !P1 ;  /* 0xffffffffff027807 */ /* 0x000fc80004800000 */
[----:B------:R-:W-:Y:S02]  /*0160*/  ISETP.NE.AND P1, PT, R2, RZ, PT ;  /* 0x000000ff0200720c */ /* 0x000fe40003f25270 */
[----:B------:R-:W-:-:S11]  /*0170*/  MOV R2, UR5 ;  /* 0x0000000500027c02 */ /* 0x000fd60008000f00 */
[----:B------:R-:W-:Y:S05]  /*0180*/  @P1 BRA `(.L_x_3) ;  /* 0x0000000000241947 */ /* 0x000fea0003800000 */
.L_x_4:
[----:B------:R-:W-:Y:S05]  /*0190*/  NANOSLEEP 0x64 ;  /* 0x000000640000795d */ /* 0x000fea0003800000 */
[----:B------:R-:W-:-:S05]  /*01a0*/  UMOV UR5, 0x8 ;  /* 0x0000000800057882 */ /* 0x000fca0000000000 */
[----:B------:R-:W-:Y:S04]  /*01b0*/  DEPBAR.LE SB1, 0x36 ;  /* 0x00009d800000791a */ /* 0x000fe80000000000 */
[----:B------:R-:W1:Y:S02]  /*01c0*/  UTCATOMSWS.FIND_AND_SET.ALIGN UP0, UR5, UR5 ;  /* 0x00000005000575e3 */ /* 0x000e640008000800 */
[----:B-1----:R-:W-:-:S04]  /*01d0*/  PLOP3.LUT P1, PT, PT, PT, UP0, 0x80, 0x8 ;  /* 0x000000000008781c */ /* 0x002fc80003f2f008 */
[----:B------:R-:W-:-:S04]  /*01e0*/  SEL R2, RZ, 0xffffffff, !P1 ;  /* 0xffffffffff027807 */ /* 0x000fc80004800000 */
[----:B------:R-:W-:Y:S02]  /*01f0*/  ISETP.NE.AND P1, PT, R2, RZ, PT ;  /* 0x000000ff0200720c */ /* 0x000fe40003f25270 */
[----:B------:R-:W-:-:S11]  /*0200*/  MOV R2, UR5 ;  /* 0x0000000500027c02 */ /* 0x000fd60008000f00 */
[----:B------:R-:W-:Y:S05]  /*0210*/  @!P1 BRA `(.L_x_4) ;  /* 0xfffffffc00dc9947 */ /* 0x000fea000383ffff */
.L_x_3:
[C---:B------:R-:W-:Y:S01]  /*0220*/  IADD3 R4, PT, PT, R2.reuse, 0x10, RZ ;  /* 0x0000001002047810 */ /* 0x040fe20007ffe0ff */
[----:B------:R-:W-:Y:S01]  /*0230*/  UMOV UR5, 0x50 ;  /* 0x0000005000057882 */ /* 0x000fe20000000000 */
[----:B------:R-:W-:Y:S01]  /*0240*/  SHF.L.U32 R3, R3, R2, RZ ;  /* 0x0000000203037219 */ /* 0x000fe200000006ff */
[----:B------:R-:W-:Y:S01]  /*0250*/  ULEA UR5, UR6, UR5, 0x18 ;  /* 0x0000000506057291 */ /* 0x000fe2000f8ec0ff */
[----:B------:R-:W-:Y:S02]  /*0260*/  SHF.L.U32 R4, R5, R4, RZ ;  /* 0x0000000405047219 */ /* 0x000fe400000006ff */
[----:B------:R-:W-:Y:S02]  /*0270*/  SHF.L.U32 R2, R2, 0x5, RZ ;  /* 0x0000000502027819 */ /* 0x000fe400000006ff */
[----:B------:R-:W-:-:S05]  /*0280*/  LOP3.LUT R3, R4, R3, RZ, 0xfc, !PT ;  /* 0x0000000304037212 */ /* 0x000fca00078efcff */
[----:B------:R1:W-:Y:S04]  /*0290*/  ATOMS.OR RZ, [UR5], R3 ;  /* 0x00000003ffff798c */ /* 0x0003e8000b000005 */
[----:B------:R1:W-:Y:S01]  /*02a0*/  STS [UR4], R2 ;  /* 0x00000002ff007988 */ /* 0x0003e20008000804 */
[----:B------:R-:W-:Y:S05]  /*02b0*/  BRA `(.L_x_2) ;  /* 0x0000000000107947 */ /* 0x000fea0003800000 */
.L_x_1:
[----:B------:R-:W-:-:S05]  /*02c0*/  MOV R2, 0xffffffff ;  /* 0xffffffff00027802 */ /* 0x000fca0000000f00 */
[----:B------:R1:W-:Y:S02]  /*02d0*/  STS [UR4], R2 ;  /* 0x00000002ff007988 */ /* 0x0003e40008000804 */
[----:B-1----:R-:W-:-:S07]  /*02e0*/  MOV R2, 0x300 ;  /* 0x0000030000027802 */ /* 0x002fce0000000f00 */
[----:B0-----:R-:W-:Y:S05]  /*02f0*/  CALL.REL.NOINC `($__internal_1_$__cuda_sm10x_tcgen05_guardrail_trap_phase_invalid_during_alloc) ;  /* 0x0000009400e07944 */ /* 0x001fea0003c00000 */
.L_x_2:
[----:B------:R-:W-:Y:S05]  /*0300*/  WARPSYNC.ALL ;  /* 0x0000000000007948 */ /* 0x000fea0003800000 */
[----:B------:R-:W-:Y:S01]  /*0310*/  NOP ;  /* 0x0000000000007918 */ /* 0x000fe20000000000 */
.L_x_0:
[----:B-1----:R-:W1:Y:S01]  /*0320*/  S2R R3, SR_CTAID.X ;  /* 0x0000000000037919 */ /* 0x002e620000002500 */
[----:B------:R-:W2:Y:S01]  /*0330*/  S2UR UR7, SR_CTAID.Y ;  /* 0x00000000000779c3 */ /* 0x000ea20000002600 */
[----:B------:R-:W2:Y:S01]  /*0340*/  LDCU.64 UR4, c[0x0][0x3b0] ;  /* 0x00007600ff0477ac */ /* 0x000ea20008000a00 */
[----:B------:R-:W-:Y:S02]  /*0350*/  LOP3.LUT R68, R0, 0x7f, RZ, 0xc0, !PT ;  /* 0x0000007f00447812 */ /* 0x000fe400078ec0ff */
[----:B------:R-:W-:Y:S01]  /*0360*/  SHF.R.U32.HI R69, RZ, 0x7, R0 ;  /* 0x00000007ff457819 */ /* 0x000fe20000011600 */
[----:B------:R-:W-:Y:S01]  /*0370*/  UMOV UR14, 0x400 ;  /* 0x00000400000e7882 */ /* 0x000fe20000000000 */
[----:B------:R-:W3:Y:S02]  /*0380*/  LDCU.64 UR26, c[0x0][0x358] ;  /* 0x00006b00ff1a77ac */ /* 0x000ee40008000a00 */
[----:B------:R-:W4:Y:S01]  /*0390*/  S2UR UR6, SR_CgaCtaId ;  /* 0x00000000000679c3 */ /* 0x000f220000008800 */
[----:B------:R-:W-:-:S07]  /*03a0*/  SGXT.U32 R69, R69, 0x1 ;  /* 0x000000014545781a */ /* 0x000fce0000000000 */
[----:B------:R-:W0:Y:S08]  /*03b0*/  LDC R22, c[0x0][0x3b8] ;  /* 0x0000ee00ff167b82 */ /* 0x000e300000000800 */
[----:B------:R-:W3:Y:S01]  /*03c0*/  LDC.64 R18, c[0x0][0x380] ;  /* 0x0000e000ff127b82 */ /* 0x000ee20000000a00 */
[----:B--2---:R-:W-:-:S04]  /*03d0*/  UIMAD UR4, UR7, UR4, URZ ;  /* 0x00000004070472a4 */ /* 0x004fc8000f8e02ff */
[----:B------:R-:W-:Y:S01]  /*03e0*/  USHF.L.U32 UR8, UR4, 0x1, URZ ;  /* 0x0000000104087899 */ /* 0x000fe200080006ff */
[----:B-1----:R-:W-:Y:S01]  /*03f0*/  LEA R2, R3, R68, 0x7 ;  /* 0x0000004403027211 */ /* 0x002fe200078e38ff */
[----:B----4-:R-:W-:Y:S01]  /*0400*/  ULEA UR14, UR6, UR14, 0x18 ;  /* 0x0000000e060e7291 */ /* 0x010fe2000f8ec0ff */
[----:B------:R-:W-:Y:S03]  /*0410*/  BAR.SYNC.DEFER_BLOCKING 0x0 ;  /* 0x0000000000007b1d */ /* 0x000fe60000010000 */
[----:B------:R-:W-:Y:S01]  /*0420*/  IMAD R3, R2, UR5, RZ ;  /* 0x0000000502037c24 */ /* 0x000fe2000f8e02ff */
[----:B------:R-:W-:-:S04]  /*0430*/  UIMAD.WIDE UR4, UR4, 0x2, URZ ;  /* 0x00000002040478a5 */ /* 0x000fc8000f8e02ff */
[----:B------:R-:W1:Y:S01]  /*0440*/  LDC.64 R124, c[0x0][0x3c0] ;  /* 0x0000f000ff7c7b82 */ /* 0x000e620000000a00 */
[C---:B------:R-:W-:Y:S01]  /*0450*/  IMAD.HI R4, R3.reuse, 0x2, RZ ;  /* 0x0000000203047827 */ /* 0x040fe200078e02ff */
[----:B------:R-:W-:-:S03]  /*0460*/  SHF.L.U32 R5, R3, 0x1, RZ ;  /* 0x0000000103057819 */ /* 0x000fc600000006ff */
[----:B0-----:R-:W-:-:S03]  /*0470*/  IMAD R3, R69, R22, RZ ;  /* 0x0000001645037224 */ /* 0x001fc600078e02ff */
[----:B------:R-:W0:Y:S01]  /*0480*/  LDC.64 R64, c[0x0][0x388] ;  /* 0x0000e200ff407b82 */ /* 0x000e220000000a00 */
[----:B---3--:R-:W-:Y:S01]  /*0490*/  IADD3 R18, P1, P2, R5, UR8, R18 ;  /* 0x0000000805127c10 */ /* 0x008fe2000fa3e012 */
[----:B------:R-:W2:Y:S01]  /*04a0*/  LDCU UR4, c[0x0][0x3c8] ;  /* 0x00007900ff0477ac */ /* 0x000ea20008000800 */
[----:B------:R-:W-:Y:S02]  /*04b0*/  LEA R7, R22, R3, 0x1 ;  /* 0x0000000316077211 */ /* 0x000fe400078e08ff */
[----:B------:R-:W-:Y:S02]  /*04c0*/  IADD3.X R20, PT, PT, R4, UR5, R19, P1, P2 ;  /* 0x0000000504147c10 */ /* 0x000fe40008fe4413 */
[C---:B------:R-:W-:Y:S02]  /*04d0*/  LEA R4, P1, R3.reuse, R18, 0x1 ;  /* 0x0000001203047211 */ /* 0x040fe400078208ff */
[----:B------:R-:W-:Y:S01]  /*04e0*/  LEA R9, R22, R7, 0x1 ;  /* 0x0000000716097211 */ /* 0x000fe200078e08ff */
[----:B------:R-:W3:Y:S01]  /*04f0*/  LDS R43, [UR14] ;  /* 0x0000000eff2b7984 */ /* 0x000ee20008000800 */
[----:B------:R-:W-:Y:S01]  /*0500*/  LEA.HI.X.SX32 R5, R3, R20, 0x1, P1 ;  /* 0x0000001403057211 */ /* 0x000fe200008f0eff */
[----:B------:R-:W-:Y:S01]  /*0510*/  BAR.SYNC.DEFER_BLOCKING 0x0 ;  /* 0x0000000000007b1d */ /* 0x000fe20000010000 */
[----:B------:R-:W-:-:S02]  /*0520*/  LEA R8, P1, R9, R18, 0x1 ;  /* 0x0000001209087211 */ /* 0x000fc400078208ff */
[C---:B------:R-:W-:Y:S02]  /*0530*/  LEA R3, R22.reuse, R9, 0x1 ;  /* 0x0000000916037211 */ /* 0x040fe400078e08ff */
[----:B------:R-:W-:Y:S02]  /*0540*/  LEA.HI.X.SX32 R9, R9, R20, 0x1, P1 ;  /* 0x0000001409097211 */ /* 0x000fe400008f0eff */
[C---:B------:R-:W-:Y:S02]  /*0550*/  LEA R10, P1, R3.reuse, R18, 0x1 ;  /* 0x00000012030a7211 */ /* 0x040fe400078208ff */
[----:B------:R-:W-:Y:S02]  /*0560*/  LEA R13, R22, R3, 0x1 ;  /* 0x00000003160d7211 */ /* 0x000fe400078e08ff */
[----:B------:R-:W-:Y:S02]  /*0570*/  LEA.HI.X.SX32 R11, R3, R20, 0x1, P1 ;  /* 0x00000014030b7211 */ /* 0x000fe400008f0eff */
[----:B------:R-:W-:-:S02]  /*0580*/  LEA R12, P1, R13, R18, 0x1 ;  /* 0x000000120d0c7211 */ /* 0x000fc400078208ff */
[----:B------:R-:W-:Y:S02]  /*0590*/  LEA R3, R22, R13, 0x1 ;  /* 0x0000000d16037211 */ /* 0x000fe400078e08ff */
[----:B------:R-:W-:Y:S02]  /*05a0*/  LEA R6, P2, R7, R18, 0x1 ;  /* 0x0000001207067211 */ /* 0x000fe400078408ff */
[----:B------:R-:W-:Y:S02]  /*05b0*/  LEA.HI.X.SX32 R13, R13, R20, 0x1, P1 ;  /* 0x000000140d0d7211 */ /* 0x000fe400008f0eff */
[----:B------:R-:W-:Y:S02]  /*05c0*/  LEA R14, P1, R3, R18, 0x1 ;  /* 0x00000012030e7211 */ /* 0x000fe400078208ff */
[-C--:B------:R-:W-:Y:S01]  /*05d0*/  LEA.HI.X.SX32 R7, R7, R20.reuse, 0x1, P2 ;  /* 0x0000001407077211 */ /* 0x080fe200010f0eff */
[----:B------:R4:W5:Y:S01]  /*05e0*/  LDG.E.U16 R32, desc[UR26][R4.64] ;  /* 0x0000001a04207981 */ /* 0x000962000c1e1500 */
[----:B------:R-:W-:-:S03]  /*05f0*/  LEA.HI.X.SX32 R15, R3, R20, 0x1, P1 ;  /* 0x00000014030f7211 */ /* 0x000fc600008f0eff */
[----:B------:R0:W5:Y:S04]  /*0600*/  LDG.E.U16 R17, desc[UR26][R6.64] ;  /* 0x0000001a06117981 */ /* 0x000168000c1e1500 */
[----:B------:R0:W5:Y:S01]  /*0610*/  LDG.E.U16 R19, desc[UR26][R8.64] ;  /* 0x0000001a08137981 */ /* 0x000162000c1e1500 */
[----:B----4-:R-:W-:-:S03]  /*0620*/  LEA R5, R22, R3, 0x1 ;  /* 0x0000000316057211 */ /* 0x010fc600078e08ff */
[----:B------:R4:W5:Y:S01]  /*0630*/  LDG.E.U16 R34, desc[UR26][R10.64] ;  /* 0x0000001a0a227981 */ /* 0x000962000c1e1500 */
[C---:B------:R-:W-:Y:S02]  /*0640*/  LEA R3, R22.reuse, R5, 0x1 ;  /* 0x0000000516037211 */ /* 0x040fe400078e08ff */
[-C--:B------:R-:W-:Y:S01]  /*0650*/  LEA R4, P1, R5, R18.reuse, 0x1 ;  /* 0x0000001205047211 */ /* 0x080fe200078208ff */
[----:B------:R1:W5:Y:S01]  /*0660*/  LDG.E.U16 R36, desc[UR26][R12.64] ;  /* 0x0000001a0c247981 */ /* 0x000362000c1e1500 */
[----:B0-----:R-:W-:Y:S02]  /*0670*/  LEA R6, P2, R3, R18, 0x1 ;  /* 0x0000001203067211 */ /* 0x001fe400078408ff */
[----:B------:R-:W-:Y:S01]  /*0680*/  LEA R16, R22, R3, 0x1 ;  /* 0x0000000316107211 */ /* 0x000fe200078e08ff */
[----:B------:R0:W5:Y:S01]  /*0690*/  LDG.E.U16 R21, desc[UR26][R14.64] ;  /* 0x0000001a0e157981 */ /* 0x000162000c1e1500 */
[-C--:B------:R-:W-:Y:S02]  /*06a0*/  LEA.HI.X.SX32 R5, R5, R20.reuse, 0x1, P1 ;  /* 0x0000001405057211 */ /* 0x080fe400008f0eff */
[----:B------:R-:W-:-:S02]  /*06b0*/  LEA.HI.X.SX32 R7, R3, R20, 0x1, P2 ;  /* 0x0000001403077211 */ /* 0x000fc400010f0eff */
[----:B------:R-:W-:Y:S01]  /*06c0*/  LEA R8, P1, R16, R18, 0x1 ;  /* 0x0000001210087211 */ /* 0x000fe200078208ff */
[----:B------:R0:W5:Y:S01]  /*06d0*/  LDG.E.U16 R23, desc[UR26][R4.64] ;  /* 0x0000001a04177981 */ /* 0x000162000c1e1500 */
[----:B------:R-:W-:Y:S02]  /*06e0*/  LEA R3, R22, R16, 0x1 ;  /* 0x0000001016037211 */ /* 0x000fe400078e08ff */
[----:B------:R-:W-:Y:S01]  /*06f0*/  LEA.HI.X.SX32 R9, R16, R20, 0x1, P1 ;  /* 0x0000001410097211 */ /* 0x000fe200008f0eff */
[----:B------:R0:W5:Y:S01]  /*0700*/  LDG.E.U16 R38, desc[UR26][R6.64] ;  /* 0x0000001a06267981 */ /* 0x000162000c1e1500 */
[C---:B----4-:R-:W-:Y:S02]  /*0710*/  LEA R10, P1, R3.reuse, R18, 0x1 ;  /* 0x00000012030a7211 */ /* 0x050fe400078208ff */
[----:B-1----:R-:W-:Y:S01]  /*0720*/  LEA R13, R22, R3, 0x1 ;  /* 0x00000003160d7211 */ /* 0x002fe200078e08ff */
[----:B------:R1:W5:Y:S01]  /*0730*/  LDG.E.U16 R40, desc[UR26][R8.64] ;  /* 0x0000001a08287981 */ /* 0x000362000c1e1500 */
[----:B------:R-:W-:-:S02]  /*0740*/  LEA.HI.X.SX32 R11, R3, R20, 0x1, P1 ;  /* 0x00000014030b7211 */ /* 0x000fc400008f0eff */
[C---:B------:R-:W-:Y:S02]  /*0750*/  LEA R3, R22.reuse, R13, 0x1 ;  /* 0x0000000d16037211 */ /* 0x040fe400078e08ff */
[-C--:B------:R-:W-:Y:S01]  /*0760*/  LEA R12, P1, R13, R18.reuse, 0x1 ;  /* 0x000000120d0c7211 */ /* 0x080fe200078208ff */
[----:B------:R4:W5:Y:S01]  /*0770*/  LDG.E.U16 R25, desc[UR26][R10.64] ;  /* 0x0000001a0a197981 */ /* 0x000962000c1e1500 */
[----:B0-----:R-:W-:Y:S02]  /*0780*/  LEA R14, P2, R3, R18, 0x1 ;  /* 0x00000012030e7211 */ /* 0x001fe400078408ff */
[----:B------:R-:W-:Y:S02]  /*0790*/  LEA R16, R22, R3, 0x1 ;  /* 0x0000000316107211 */ /* 0x000fe400078e08ff */
[-C--:B------:R-:W-:Y:S02]  /*07a0*/  LEA.HI.X.SX32 R13, R13, R20.reuse, 0x1, P1 ;  /* 0x000000140d0d7211 */ /* 0x080fe400008f0eff */
[----:B------:R-:W-:-:S02]  /*07b0*/  LEA.HI.X.SX32 R15, R3, R20, 0x1, P2 ;  /* 0x00000014030f7211 */ /* 0x000fc400010f0eff */
[----:B------:R-:W-:Y:S01]  /*07c0*/  LEA R4, P1, R16, R18, 0x1 ;  /* 0x0000001210047211 */ /* 0x000fe200078208ff */
[----:B------:R0:W5:Y:S01]  /*07d0*/  LDG.E.U16 R27, desc[UR26][R12.64] ;  /* 0x0000001a0c1b7981 */ /* 0x000162000c1e1500 */
[----:B------:R-:W-:Y:S02]  /*07e0*/  LEA R3, R22, R16, 0x1 ;  /* 0x0000001016037211 */ /* 0x000fe400078e08ff */
[----:B------:R-:W-:Y:S01]  /*07f0*/  LEA.HI.X.SX32 R5, R16, R20, 0x1, P1 ;  /* 0x0000001410057211 */ /* 0x000fe200008f0eff */
[----:B------:R-:W5:Y:S01]  /*0800*/  LDG.E.U16 R42, desc[UR26][R14.64] ;  /* 0x0000001a0e2a7981 */ /* 0x000f62000c1e1500 */
[C---:B------:R-:W-:Y:S02]  /*0810*/  LEA R6, P1, R3.reuse, R18, 0x1 ;  /* 0x0000001203067211 */ /* 0x040fe400078208ff */
[----:B-1----:R-:W-:Y:S01]  /*0820*/  LEA R9, R22, R3, 0x1 ;  /* 0x0000000316097211 */ /* 0x002fe200078e08ff */
[----:B------:R1:W5:Y:S01]  /*0830*/  LDG.E.U16 R44, desc[UR26][R4.64] ;  /* 0x0000001a042c7981 */ /* 0x000362000c1e1500 */
[----:B------:R-:W-:-:S02]  /*0840*/  LEA.HI.X.SX32 R7, R3, R20, 0x1, P1 ;  /* 0x0000001403077211 */ /* 0x000fc400008f0eff */
[C---:B------:R-:W-:Y:S02]  /*0850*/  LEA R3, R22.reuse, R9, 0x1 ;  /* 0x0000000916037211 */ /* 0x040fe400078e08ff */
[-C--:B------:R-:W-:Y:S01]  /*0860*/  LEA R8, P1, R9, R18.reuse, 0x1 ;  /* 0x0000001209087211 */ /* 0x080fe200078208ff */
[----:B------:R1:W5:Y:S01]  /*0870*/  LDG.E.U16 R29, desc[UR26][R6.64] ;  /* 0x0000001a061d7981 */ /* 0x000362000c1e1500 */
[----:B----4-:R-:W-:Y:S02]  /*0880*/  LEA R10, P2, R3, R18, 0x1 ;  /* 0x00000012030a7211 */ /* 0x010fe400078408ff */
[----:B------:R-:W-:Y:S02]  /*0890*/  LEA R16, R22, R3, 0x1 ;  /* 0x0000000316107211 */ /* 0x000fe400078e08ff */
[-C--:B------:R-:W-:Y:S02]  /*08a0*/  LEA.HI.X.SX32 R9, R9, R20.reuse, 0x1, P1 ;  /* 0x0000001409097211 */ /* 0x080fe400008f0eff */
[----:B------:R-:W-:-:S02]  /*08b0*/  LEA.HI.X.SX32 R11, R3, R20, 0x1, P2 ;  /* 0x00000014030b7211 */ /* 0x000fc400010f0eff */
[----:B0-----:R-:W-:Y:S01]  /*08c0*/  LEA R12, P1, R16, R18, 0x1 ;  /* 0x00000012100c7211 */ /* 0x001fe200078208ff */
[----:B------:R0:W5:Y:S01]  /*08d0*/  LDG.E.U16 R31, desc[UR26][R8.64] ;  /* 0x0000001a081f7981 */ /* 0x000162000c1e1500 */
[----:B------:R-:W-:Y:S02]  /*08e0*/  LEA R3, R22, R16, 0x1 ;  /* 0x0000001016037211 */ /* 0x000fe400078e08ff */
[----:B------:R-:W-:Y:S01]  /*08f0*/  LEA.HI.X.SX32 R13, R16, R20, 0x1, P1 ;  /* 0x00000014100d7211 */ /* 0x000fe200008f0eff */
[----:B------:R4:W5:Y:S01]  /*0900*/  LDG.E.U16 R46, desc[UR26][R10.64] ;  /* 0x0000001a0a2e7981 */ /* 0x000962000c1e1500 */
[C---:B-1----:R-:W-:Y:S02]  /*0910*/  LEA R4, P1, R3.reuse, R18, 0x1 ;  /* 0x0000001203047211 */ /* 0x042fe400078208ff */
[----:B------:R-:W-:Y:S01]  /*0920*/  LEA R15, R22, R3, 0x1 ;  /* 0x00000003160f7211 */ /* 0x000fe200078e08ff */
[----:B------:R1:W5:Y:S01]  /*0930*/  LDG.E.U16 R48, desc[UR26][R12.64] ;  /* 0x0000001a0c307981 */ /* 0x000362000c1e1500 */
[----:B------:R-:W-:-:S02]  /*0940*/  LEA.HI.X.SX32 R5, R3, R20, 0x1, P1 ;  /* 0x0000001403057211 */ /* 0x000fc400008f0eff */
[C---:B------:R-:W-:Y:S02]  /*0950*/  LEA R3, R22.reuse, R15, 0x1 ;  /* 0x0000000f16037211 */ /* 0x040fe400078e08ff */
[-C--:B------:R-:W-:Y:S01]  /*0960*/  LEA R6, P1, R15, R18.reuse, 0x1 ;  /* 0x000000120f067211 */ /* 0x080fe200078208ff */
[----:B------:R1:W5:Y:S01]  /*0970*/  LDG.E.U16 R33, desc[UR26][R4.64] ;  /* 0x0000001a04217981 */ /* 0x000362000c1e1500 */
[----:B------:R-:W-:Y:S02]  /*0980*/  LEA R14, P2, R3, R18, 0x1 ;  /* 0x00000012030e7211 */ /* 0x000fe400078408ff */
[----:B------:R-:W-:Y:S02]  /*0990*/  LEA R16, R22, R3, 0x1 ;  /* 0x0000000316107211 */ /* 0x000fe400078e08ff */
[-C--:B------:R-:W-:Y:S02]  /*09a0*/  LEA.HI.X.SX32 R7, R15, R20.reuse, 0x1, P1 ;  /* 0x000000140f077211 */ /* 0x080fe400008f0eff */
[----:B------:R-:W-:-:S02]  /*09b0*/  LEA.HI.X.SX32 R15, R3, R20, 0x1, P2 ;  /* 0x00000014030f7211 */ /* 0x000fc400010f0eff */
[----:B0-----:R-:W-:Y:S01]  /*09c0*/  LEA R8, P1, R16, R18, 0x1 ;  /* 0x0000001210087211 */ /* 0x001fe200078208ff */
[----:B------:R0:W5:Y:S01]  /*09d0*/  LDG.E.U16 R35, desc[UR26][R6.64] ;  /* 0x0000001a06237981 */ /* 0x000162000c1e1500 */
[----:B------:R-:W-:Y:S02]  /*09e0*/  LEA R3, R22, R16, 0x1 ;  /* 0x0000001016037211 */ /* 0x000fe400078e08ff */
[----:B------:R-:W-:Y:S01]  /*09f0*/  LEA.HI.X.SX32 R9, R16, R20, 0x1, P1 ;  /* 0x0000001410097211 */ /* 0x000fe200008f0eff */
[----:B------:R-:W5:Y:S01]  /*0a00*/  LDG.E.U16 R50, desc[UR26][R14.64] ;  /* 0x0000001a0e327981 */ /* 0x000f62000c1e1500 */
[C---:B----4-:R-:W-:Y:S02]  /*0a10*/  LEA R10, P1, R3.reuse, R18, 0x1 ;  /* 0x00000012030a7211 */ /* 0x050fe400078208ff */
[----:B-1----:R-:W-:Y:S01]  /*0a20*/  LEA R13, R22, R3, 0x1 ;  /* 0x00000003160d7211 */ /* 0x002fe200078e08ff */
        /* <DEDUP_REMOVED lines=14> */
[C---:B-1----:R-:W-:Y:S02]  /*0b10*/  LEA R8, P1, R3.reuse, R18, 0x1 ;  /* 0x0000001203087211 */ /* 0x042fe400078208ff */
[----:B------:R-:W-:Y:S01]  /*0b20*/  LEA R15, R22, R3, 0x1 ;  /* 0x00000003160f7211 */ /* 0x000fe200078e08ff */
[----:B------:R-:W5:Y:S01]  /*0b30*/  LDG.E.U16 R56, desc[UR26][R6.64] ;  /* 0x0000001a06387981 */ /* 0x000f62000c1e1500 */
[----:B------:R-:W-:-:S02]  /*0b40*/  LEA.HI.X.SX32 R9, R3, R20, 0x1, P1 ;  /* 0x0000001403097211 */ /* 0x000fc400008f0eff */
[C---:B----4-:R-:W-:Y:S02]  /*0b50*/  LEA R10, P1, R15.reuse, R18, 0x1 ;  /* 0x000000120f0a7211 */ /* 0x050fe400078208ff */
[C---:B------:R-:W-:Y:S01]  /*0b60*/  LEA R3, R22.reuse, R15, 0x1 ;  /* 0x0000000f16037211 */ /* 0x040fe200078e08ff */
[----:B------:R-:W5:Y:S01]  /*0b70*/  LDG.E.U16 R41, desc[UR26][R8.64] ;  /* 0x0000001a08297981 */ /* 0x000f62000c1e1500 */
[----:B------:R-:W-:Y:S02]  /*0b80*/  LEA.HI.X.SX32 R11, R15, R20, 0x1, P1 ;  /* 0x000000140f0b7211 */ /* 0x000fe400008f0eff */
[C---:B------:R-:W-:Y:S02]  /*0b90*/  LEA R14, P2, R3.reuse, R18, 0x1 ;  /* 0x00000012030e7211 */ /* 0x040fe400078408ff */
[----:B------:R-:W-:Y:S02]  /*0ba0*/  LEA R16, R22, R3, 0x1 ;  /* 0x0000000316107211 */ /* 0x000fe400078e08ff */
[----:B------:R1:W5:Y:S01]  /*0bb0*/  LDG.E.U16 R11, desc[UR26][R10.64] ;  /* 0x0000001a0a0b7981 */ /* 0x000362000c1e1500 */
[----:B------:R-:W-:-:S02]  /*0bc0*/  LEA.HI.X.SX32 R15, R3, R20, 0x1, P2 ;  /* 0x00000014030f7211 */ /* 0x000fc400010f0eff */
[----:B------:R-:W-:Y:S02]  /*0bd0*/  LEA R3, R22, R16, 0x1 ;  /* 0x0000001016037211 */ /* 0x000fe400078e08ff */
[----:B0-----:R-:W-:Y:S01]  /*0be0*/  LEA R4, P1, R16, R18, 0x1 ;  /* 0x0000001210047211 */ /* 0x001fe200078208ff */
[----:B------:R0:W5:Y:S01]  /*0bf0*/  LDG.E.U16 R58, desc[UR26][R14.64] ;  /* 0x0000001a0e3a7981 */ /* 0x000162000c1e1500 */
[----:B-1----:R-:W-:Y:S02]  /*0c00*/  SHF.R.U32.HI R10, RZ, 0x6, R0 ;  /* 0x00000006ff0a7819 */ /* 0x002fe40000011600 */
[----:B------:R-:W-:Y:S02]  /*0c10*/  LEA R13, R22, R3, 0x1 ;  /* 0x00000003160d7211 */ /* 0x000fe400078e08ff */
[----:B------:R-:W-:Y:S02]  /*0c20*/  SGXT.U32 R10, R10, 0x2 ;  /* 0x000000020a0a781a */ /* 0x000fe40000000000 */
[----:B------:R-:W-:-:S02]  /*0c30*/  LEA.HI.X.SX32 R5, R16, R20, 0x1, P1 ;  /* 0x0000001410057211 */ /* 0x000fc400008f0eff */
[C---:B------:R-:W-:Y:S01]  /*0c40*/  LEA R6, P1, R3.reuse, R18, 0x1 ;  /* 0x0000001203067211 */ /* 0x040fe200078208ff */
[----:B------:R-:W-:Y:S01]  /*0c50*/  IMAD R10, R10, R125, RZ ;  /* 0x0000007d0a0a7224 */ /* 0x000fe200078e02ff */
[----:B------:R-:W-:Y:S01]  /*0c60*/  LEA R16, R22, R13, 0x1 ;  /* 0x0000000d16107211 */ /* 0x000fe200078e08ff */
[----:B------:R-:W5:Y:S01]  /*0c70*/  LDG.E.U16 R60, desc[UR26][R4.64] ;  /* 0x0000001a043c7981 */ /* 0x000f62000c1e1500 */
[----:B------:R-:W-:Y:S02]  /*0c80*/  LEA.HI.X.SX32 R7, R3, R20, 0x1, P1 ;  /* 0x0000001403077211 */ /* 0x000fe400008f0eff */
[C---:B------:R-:W-:Y:S02]  /*0c90*/  LEA R8, P1, R16.reuse, R18, 0x1 ;  /* 0x0000001210087211 */ /* 0x040fe400078208ff */
[C---:B0-----:R-:W-:Y:S02]  /*0ca0*/  LEA R14, R125.reuse, R10, 0x2 ;  /* 0x0000000a7d0e7211 */ /* 0x041fe400078e10ff */
[----:B------:R-:W-:Y:S01]  /*0cb0*/  LEA.HI.X.SX32 R9, R16, R20, 0x1, P1 ;  /* 0x0000001410097211 */ /* 0x000fe200008f0eff */
[----:B------:R0:W5:Y:S01]  /*0cc0*/  LDG.E.U16 R7, desc[UR26][R6.64] ;  /* 0x0000001a06077981 */ /* 0x000162000c1e1500 */
[----:B------:R-:W-:-:S02]  /*0cd0*/  LEA R16, R125, R14, 0x2 ;  /* 0x0000000e7d107211 */ /* 0x000fc400078e10ff */
[----:B------:R-:W-:Y:S01]  /*0ce0*/  LEA R12, P2, R13, R18, 0x1 ;  /* 0x000000120d0c7211 */ /* 0x000fe200078408ff */
[----:B------:R1:W5:Y:S01]  /*0cf0*/  LDG.E.U16 R62, desc[UR26][R8.64] ;  /* 0x0000001a083e7981 */ /* 0x000362000c1e1500 */
[----:B------:R-:W-:Y:S02]  /*0d00*/  LEA R18, R125, R16, 0x2 ;  /* 0x000000107d127211 */ /* 0x000fe400078e10ff */
[----:B------:R-:W-:Y:S02]  /*0d10*/  LEA.HI.X.SX32 R13, R13, R20, 0x1, P2 ;  /* 0x000000140d0d7211 */ /* 0x000fe400010f0eff */
[C---:B0-----:R-:W-:Y:S02]  /*0d20*/  LEA R6, R125.reuse, R18, 0x2 ;  /* 0x000000127d067211 */ /* 0x041fe400078e10ff */
[----:B------:R-:W-:Y:S02]  /*0d30*/  SHF.R.S32.HI R3, RZ, 0x7, R0 ;  /* 0x00000007ff037819 */ /* 0x000fe40000011400 */
[----:B------:R0:W5:Y:S01]  /*0d40*/  LDG.E.U16 R13, desc[UR26][R12.64] ;  /* 0x0000001a0c0d7981 */ /* 0x000162000c1e1500 */
[----:B-1----:R-:W-:-:S02]  /*0d50*/  LEA R8, R125, R6, 0x2 ;  /* 0x000000067d087211 */ /* 0x002fc400078e10ff */
[----:B------:R-:W-:Y:S02]  /*0d60*/  LOP3.LUT R4, R0, 0x3f, RZ, 0xc0, !PT ;  /* 0x0000003f00047812 */ /* 0x000fe400078ec0ff */
[----:B------:R-:W-:Y:S02]  /*0d70*/  SGXT R3, R3, 0x1 ;  /* 0x000000010303781a */ /* 0x000fe40000000200 */
[----:B------:R-:W-:Y:S02]  /*0d80*/  SHF.L.U32 R22, R4, 0x1, RZ ;  /* 0x0000000104167819 */ /* 0x000fe400000006ff */
[----:B0-----:R-:W-:-:S04]  /*0d90*/  LEA R12, R125, R8, 0x2 ;  /* 0x000000087d0c7211 */ /* 0x001fc800078e10ff */
[C---:B------:R-:W-:Y:S02]  /*0da0*/  LEA R20, R125.reuse, R12, 0x2 ;  /* 0x0000000c7d147211 */ /* 0x040fe400078e10ff */
[----:B------:R-:W-:Y:S02]  /*0db0*/  LOP3.LUT R30, R22, 0x90, R3, 0x78, !PT ;  /* 0x00000090161e7812 */ /* 0x000fe400078e7803 */
[C---:B------:R-:W-:Y:S01]  /*0dc0*/  LEA R22, R125.reuse, R20, 0x2 ;  /* 0x000000147d167211 */ /* 0x040fe200078e10ff */
[----:B--2---:R-:W-:Y:S02]  /*0dd0*/  IMAD R4, R4, UR4, RZ ;  /* 0x0000000404047c24 */ /* 0x004fe4000f8e02ff */
[----:B------:R-:W-:Y:S01]  /*0de0*/  IMAD R124, R124, UR7, RZ ;  /* 0x000000077c7c7c24 */ /* 0x000fe2000f8e02ff */
[----:B------:R-:W-:Y:S02]  /*0df0*/  LEA R24, R125, R22, 0x2 ;  /* 0x000000167d187211 */ /* 0x000fe400078e10ff */
[----:B------:R-:W-:-:S02]  /*0e00*/  SHF.L.U32 R5, R4, 0x1, RZ ;  /* 0x0000000104057819 */ /* 0x000fc400000006ff */
[----:B------:R-:W-:Y:S02]  /*0e10*/  SHF.L.U32 R3, R124, 0x1, RZ ;  /* 0x000000017c037819 */ /* 0x000fe400000006ff */
[----:B------:R-:W-:Y:S01]  /*0e20*/  LEA R26, R125, R24, 0x2 ;  /* 0x000000187d1a7211 */ /* 0x000fe200078e10ff */
[----:B------:R-:W-:Y:S01]  /*0e30*/  IMAD.HI R4, R4, 0x2, RZ ;  /* 0x0000000204047827 */ /* 0x000fe200078e02ff */
[----:B------:R-:W-:Y:S02]  /*0e40*/  SHF.L.U32 R9, R0, 0x7, RZ ;  /* 0x0000000700097819 */ /* 0x000fe400000006ff */
[----:B------:R-:W-:Y:S01]  /*0e50*/  IADD3 R5, P1, P2, R5, R64, R3 ;  /* 0x0000004005057210 */ /* 0x000fe20007a3e003 */
[----:B------:R-:W-:Y:S01]  /*0e60*/  IMAD.HI R124, R124, 0x2, RZ ;  /* 0x000000027c7c7827 */ /* 0x000fe200078e02ff */
[----:B------:R-:W-:Y:S02]  /*0e70*/  LEA R28, R125, R26, 0x2 ;  /* 0x0000001a7d1c7211 */ /* 0x000fe400078e10ff */
[----:B------:R-:W-:-:S02]  /*0e80*/  LOP3.LUT R3, R30, 0x2000, R9, 0xf8, !PT ;  /* 0x000020001e037812 */ /* 0x000fc400078ef809 */
[----:B------:R-:W-:Y:S02]  /*0e90*/  IADD3.X R9, PT, PT, R4, R65, R124, P1, P2 ;  /* 0x0000004104097210 */ /* 0x000fe40000fe447c */
[C---:B------:R-:W-:Y:S02]  /*0ea0*/  LEA R4, R125.reuse, R28, 0x2 ;  /* 0x0000001c7d047211 */ /* 0x040fe400078e10ff */
[-C--:B------:R-:W-:Y:S02]  /*0eb0*/  LEA R200, P1, R10, R5.reuse, 0x1 ;  /* 0x000000050ac87211 */ /* 0x080fe400078208ff */
[----:B------:R-:W-:Y:S02]  /*0ec0*/  LEA R30, R125, R4, 0x2 ;  /* 0x000000047d1e7211 */ /* 0x000fe400078e10ff */
[----:B------:R-:W-:Y:S02]  /*0ed0*/  LEA R198, P2, R14, R5, 0x1 ;  /* 0x000000050ec67211 */ /* 0x000fe400078408ff */
[----:B------:R-:W-:-:S02]  /*0ee0*/  LEA.HI.X.SX32 R201, R10, R9, 0x1, P1 ;  /* 0x000000090ac97211 */ /* 0x000fc400008f0eff */
[C---:B------:R-:W-:Y:S02]  /*0ef0*/  LEA R10, R125.reuse, R30, 0x2 ;  /* 0x0000001e7d0a7211 */ /* 0x040fe400078e10ff */
[----:B------:R-:W-:Y:S02]  /*0f00*/  LEA R196, P1, R16, R5, 0x1 ;  /* 0x0000000510c47211 */ /* 0x000fe400078208ff */
[-C--:B------:R-:W-:Y:S02]  /*0f10*/  LEA.HI.X.SX32 R199, R14, R9.reuse, 0x1, P2 ;  /* 0x000000090ec77211 */ /* 0x080fe400010f0eff */
[----:B------:R-:W-:Y:S02]  /*0f20*/  LEA R14, R125, R10, 0x2 ;  /* 0x0000000a7d0e7211 */ /* 0x000fe400078e10ff */
[----:B------:R-:W-:Y:S02]  /*0f30*/  LEA.HI.X.SX32 R197, R16, R9, 0x1, P1 ;  /* 0x0000000910c57211 */ /* 0x000fe400008f0eff */
[----:B------:R-:W-:-:S02]  /*0f40*/  LEA R192, P1, R6, R5, 0x1 ;  /* 0x0000000506c07211 */ /* 0x000fc400078208ff */
[-C--:B------:R-:W-:Y:S02]  /*0f50*/  LEA R194, P3, R18, R5.reuse, 0x1 ;  /* 0x0000000512c27211 */ /* 0x080fe400078608ff */
[C---:B------:R-:W-:Y:S02]  /*0f60*/  LEA R16, R125.reuse, R14, 0x2 ;  /* 0x0000000e7d107211 */ /* 0x040fe400078e10ff */
[----:B------:R-:W-:Y:S02]  /*0f70*/  LEA R190, P2, R8, R5, 0x1 ;  /* 0x0000000508be7211 */ /* 0x000fe400078408ff */
[-C--:B------:R-:W-:Y:S02]  /*0f80*/  LEA.HI.X.SX32 R193, R6, R9.reuse, 0x1, P1 ;  /* 0x0000000906c17211 */ /* 0x080fe400008f0eff */
[----:B------:R-:W-:Y:S02]  /*0f90*/  LEA.HI.X.SX32 R195, R18, R9, 0x1, P3 ;  /* 0x0000000912c37211 */ /* 0x000fe400018f0eff */
[----:B------:R-:W-:-:S02]  /*0fa0*/  LEA R6, R125, R16, 0x2 ;  /* 0x000000107d067211 */ /* 0x000fc400078e10ff */
[----:B------:R-:W-:Y:S02]  /*0fb0*/  LEA R188, P3, R12, R5, 0x1 ;  /* 0x000000050cbc7211 */ /* 0x000fe400078608ff */
[-C--:B------:R-:W-:Y:S02]  /*0fc0*/  LEA.HI.X.SX32 R191, R8, R9.reuse, 0x1, P2 ;  /* 0x0000000908bf7211 */ /* 0x080fe400010f0eff */
[C---:B------:R-:W-:Y:S02]  /*0fd0*/  LEA R8, R125.reuse, R6, 0x2 ;  /* 0x000000067d087211 */ /* 0x040fe400078e10ff */
[----:B------:R-:W-:Y:S02]  /*0fe0*/  LEA.HI.X.SX32 R189, R12, R9, 0x1, P3 ;  /* 0x000000090cbd7211 */ /* 0x000fe400018f0eff */
[----:B------:R-:W-:Y:S02]  /*0ff0*/  LEA R182, P3, R24, R5, 0x1 ;  /* 0x0000000518b67211 */ /* 0x000fe400078608ff */
[----:B------:R-:W-:-:S02]  /*1000*/  LEA R12, R125, R8, 0x2 ;  /* 0x000000087d0c7211 */ /* 0x000fc400078e10ff */
[----:B------:R-:W-:Y:S02]  /*1010*/  LEA R184, P2, R22, R5, 0x1 ;  /* 0x0000000516b87211 */ /* 0x000fe400078408ff */
[----:B------:R-:W-:Y:S02]  /*1020*/  LEA.HI.X.SX32 R183, R24, R9, 0x1, P3 ;  /* 0x0000000918b77211 */ /* 0x000fe400018f0eff */
[----:B------:R-:W-:Y:S02]  /*1030*/  LEA R176, P3, R4, R5, 0x1 ;  /* 0x0000000504b07211 */ /* 0x000fe400078608ff */
[----:B------:R-:W-:Y:S02]  /*1040*/  LEA R18, R125, R12, 0x2 ;  /* 0x0000000c7d127211 */ /* 0x000fe400078e10ff */
[----:B------:R-:W-:Y:S02]  /*1050*/  LEA.HI.X.SX32 R185, R22, R9, 0x1, P2 ;  /* 0x0000000916b97211 */ /* 0x000fe400010f0eff */
[----:B------:R-:W-:-:S02]  /*1060*/  LEA R178, P2, R28, R5, 0x1 ;  /* 0x000000051cb27211 */ /* 0x000fc400078408ff */
[----:B------:R-:W-:Y:S02]  /*1070*/  LEA R186, P1, R20, R5, 0x1 ;  /* 0x0000000514ba7211 */ /* 0x000fe400078208ff */
[-C--:B------:R-:W-:Y:S02]  /*1080*/  LEA.HI.X.SX32 R177, R4, R9.reuse, 0x1, P3 ;  /* 0x0000000904b17211 */ /* 0x080fe400018f0eff */
[----:B------:R-:W-:Y:S02]  /*1090*/  LEA R4, R125, R18, 0x2 ;  /* 0x000000127d047211 */ /* 0x000fe400078e10ff */
[-C--:B------:R-:W-:Y:S02]  /*10a0*/  LEA.HI.X.SX32 R179, R28, R9.reuse, 0x1, P2 ;  /* 0x000000091cb37211 */ /* 0x080fe400010f0eff */
[----:B------:R-:W-:Y:S02]  /*10b0*/  LEA.HI.X.SX32 R187, R20, R9, 0x1, P1 ;  /* 0x0000000914bb7211 */ /* 0x000fe400008f0eff */
[----:B------:R-:W-:-:S02]  /*10c0*/  LEA R172, P2, R10, R5, 0x1 ;  /* 0x000000050aac7211 */ /* 0x000fc400078408ff */
[C---:B------:R-:W-:Y:S02]  /*10d0*/  LEA R20, R125.reuse, R4, 0x2 ;  /* 0x000000047d147211 */ /* 0x040fe400078e10ff */
[----:B------:R-:W-:Y:S02]  /*10e0*/  LEA R170, P3, R14, R5, 0x1 ;  /* 0x000000050eaa7211 */ /* 0x000fe400078608ff */
[----:B------:R-:W-:Y:S02]  /*10f0*/  LEA.HI.X.SX32 R173, R10, R9, 0x1, P2 ;  /* 0x000000090aad7211 */ /* 0x000fe400010f0eff */
[----:B------:R-:W-:Y:S02]  /*1100*/  LEA R180, P1, R26, R5, 0x1 ;  /* 0x000000051ab47211 */ /* 0x000fe400078208ff */
[----:B------:R-:W-:Y:S02]  /*1110*/  LEA R10, R125, R20, 0x2 ;  /* 0x000000147d0a7211 */ /* 0x000fe400078e10ff */
[----:B------:R-:W-:-:S02]  /*1120*/  LEA.HI.X.SX32 R171, R14, R9, 0x1, P3 ;  /* 0x000000090eab7211 */ /* 0x000fc400018f0eff */
[----:B------:R-:W-:Y:S02]  /*1130*/  LEA R166, P2, R6, R5, 0x1 ;  /* 0x0000000506a67211 */ /* 0x000fe400078408ff */
[----:B------:R-:W-:Y:S02]  /*1140*/  LEA.HI.X.SX32 R181, R26, R9, 0x1, P1 ;  /* 0x000000091ab57211 */ /* 0x000fe400008f0eff */
[----:B------:R-:W-:Y:S02]  /*1150*/  LEA R14, R125, R10, 0x2 ;  /* 0x0000000a7d0e7211 */ /* 0x000fe400078e10ff */
[-C--:B------:R-:W-:Y:S02]  /*1160*/  LEA R174, P1, R30, R5.reuse, 0x1 ;  /* 0x000000051eae7211 */ /* 0x080fe400078208ff */
[----:B------:R-:W-:Y:S02]  /*1170*/  LEA R164, P3, R8, R5, 0x1 ;  /* 0x0000000508a47211 */ /* 0x000fe400078608ff */
[----:B------:R-:W-:-:S02]  /*1180*/  LEA.HI.X.SX32 R167, R6, R9, 0x1, P2 ;  /* 0x0000000906a77211 */ /* 0x000fc400010f0eff */
[C---:B------:R-:W-:Y:S02]  /*1190*/  LEA R6, R125.reuse, R14, 0x2 ;  /* 0x0000000e7d067211 */ /* 0x040fe400078e10ff */
[----:B------:R-:W-:Y:S02]  /*11a0*/  LEA.HI.X.SX32 R175, R30, R9, 0x1, P1 ;  /* 0x000000091eaf7211 */ /* 0x000fe400008f0eff */
[----:B------:R-:W-:Y:S02]  /*11b0*/  LEA R168, P1, R16, R5, 0x1 ;  /* 0x0000000510a87211 */ /* 0x000fe400078208ff */
[----:B------:R-:W-:Y:S02]  /*11c0*/  LEA.HI.X.SX32 R165, R8, R9, 0x1, P3 ;  /* 0x0000000908a57211 */ /* 0x000fe400018f0eff */
[----:B------:R-:W-:Y:S02]  /*11d0*/  LEA R158, P3, R4, R5, 0x1 ;  /* 0x00000005049e7211 */ /* 0x000fe400078608ff */
[----:B------:R-:W-:-:S02]  /*11e0*/  LEA R8, R125, R6, 0x2 ;  /* 0x000000067d087211 */ /* 0x000fc400078e10ff */
[----:B------:R-:W-:Y:S02]  /*11f0*/  LEA.HI.X.SX32 R169, R16, R9, 0x1, P1 ;  /* 0x0000000910a97211 */ /* 0x000fe400008f0eff */
[-C--:B------:R-:W-:Y:S02]  /*1200*/  LEA R160, P2, R18, R5.reuse, 0x1 ;  /* 0x0000000512a07211 */ /* 0x080fe400078408ff */
[----:B------:R-:W-:Y:S02]  /*1210*/  LEA R162, P1, R12, R5, 0x1 ;  /* 0x000000050ca27211 */ /* 0x000fe400078208ff */
[-C--:B------:R-:W-:Y:S02]  /*1220*/  LEA.HI.X.SX32 R159, R4, R9.reuse, 0x1, P3 ;  /* 0x00000009049f7211 */ /* 0x080fe400018f0eff */
[----:B------:R-:W-:Y:S02]  /*1230*/  LEA R4, R125, R8, 0x2 ;  /* 0x000000087d047211 */ /* 0x000fe400078e10ff */
[----:B------:R-:W-:-:S02]  /*1240*/  LEA.HI.X.SX32 R161, R18, R9, 0x1, P2 ;  /* 0x0000000912a17211 */ /* 0x000fc400010f0eff */
[----:B------:R-:W-:Y:S02]  /*1250*/  LEA.HI.X.SX32 R163, R12, R9, 0x1, P1 ;  /* 0x000000090ca37211 */ /* 0x000fe400008f0eff */
[-C--:B------:R-:W-:Y:S02]  /*1260*/  LEA R150, P2, R10, R5.reuse, 0x1 ;  /* 0x000000050a967211 */ /* 0x080fe400078408ff */
[C---:B------:R-:W-:Y:S02]  /*1270*/  LEA R12, R125.reuse, R4, 0x2 ;  /* 0x000000047d0c7211 */ /* 0x040fe400078e10ff */
[----:B------:R-:W-:Y:S02]  /*1280*/  LEA R148, P3, R14, R5, 0x1 ;  /* 0x000000050e947211 */ /* 0x000fe400078608ff */
[----:B------:R-:W-:Y:S02]  /*1290*/  LEA.HI.X.SX32 R151, R10, R9, 0x1, P2 ;  /* 0x000000090a977211 */ /* 0x000fe400010f0eff */
        /* <DEDUP_REMOVED lines=10> */
[----:B------:R-:W-:Y:S02]  /*1340*/  SHF.R.U32.HI R15, RZ, 0x5, R0 ;  /* 0x00000005ff0f7819 */ /* 0x000fe40000011600 */
[-C--:B------:R-:W-:Y:S02]  /*1350*/  LEA.HI.X.SX32 R147, R6, R9.reuse, 0x1, P1 ;  /* 0x0000000906937211 */ /* 0x080fe400008f0eff */
[----:B------:R-:W-:-:S02]  /*1360*/  LEA.HI.X.SX32 R145, R8, R9, 0x1, P2 ;  /* 0x0000000908917211 */ /* 0x000fc400010f0eff */
[-C--:B------:R-:W-:Y:S02]  /*1370*/  LEA R140, P1, R12, R5.reuse, 0x1 ;  /* 0x000000050c8c7211 */ /* 0x080fe400078208ff */
[-C--:B------:R-:W-:Y:S02]  /*1380*/  LEA R138, P2, R10, R5.reuse, 0x1 ;  /* 0x000000050a8a7211 */ /* 0x080fe400078408ff */
[-C--:B------:R-:W-:Y:S02]  /*1390*/  LEA R136, P3, R14, R5.reuse, 0x1 ;  /* 0x000000050e887211 */ /* 0x080fe400078608ff */
[----:B------:R-:W-:Y:S02]  /*13a0*/  LEA R134, P4, R4, R5, 0x1 ;  /* 0x0000000504867211 */ /* 0x000fe400078808ff */
[----:B------:R-:W-:Y:S02]  /*13b0*/  R2UR UR24, R15 ;  /* 0x000000000f1872ca */ /* 0x000fe400000e0000 */
[----:B---3--:R-:W-:-:S02]  /*13c0*/  R2UR UR15, R43 ;  /* 0x000000002b0f72ca */ /* 0x008fc400000e0000 */
[-C--:B------:R-:W-:Y:S02]  /*13d0*/  LEA.HI.X.SX32 R141, R12, R9.reuse, 0x1, P1 ;  /* 0x000000090c8d7211 */ /* 0x080fe400008f0eff */
[-C--:B------:R-:W-:Y:S02]  /*13e0*/  LEA.HI.X.SX32 R139, R10, R9.reuse, 0x1, P2 ;  /* 0x000000090a8b7211 */ /* 0x080fe400010f0eff */
[-C--:B------:R-:W-:Y:S02]  /*13f0*/  LEA.HI.X.SX32 R137, R14, R9.reuse, 0x1, P3 ;  /* 0x000000090e897211 */ /* 0x080fe400018f0eff */
[----:B------:R-:W-:Y:S01]  /*1400*/  LEA.HI.X.SX32 R135, R4, R9, 0x1, P4 ;  /* 0x0000000904877211 */ /* 0x000fe200020f0eff */
[----:B------:R-:W-:Y:S06]  /*1410*/  @P0 BRA `(.L_x_5) ;  /* 0x0000000000180947 */ /* 0x000fec0003800000 */
[----:B------:R-:W-:Y:S01]  /*1420*/  ELECT P1, URZ, PT ;  /* 0x0000000000ff782f */ /* 0x000fe20003820000 */
[----:B------:R-:W-:Y:S01]  /*1430*/  HFMA2 R4, -RZ, RZ, 0, 5.9604644775390625e-08 ;  /* 0x00000001ff047431 */ /* 0x000fe200000001ff */
[----:B------:R-:W-:Y:S01]  /*1440*/  UMOV UR4, 0x40 ;  /* 0x0000004000047882 */ /* 0x000fe20000000000 */
[----:B------:R-:W-:Y:S01]  /*1450*/  UVIRTCOUNT.DEALLOC.SMPOOL 0x80 ;  /* 0x000000800000784c */ /* 0x000fe20000000000 */
[----:B------:R-:W-:-:S09]  /*1460*/  ULEA UR4, UR6, UR4, 0x18 ;  /* 0x0000000406047291 */ /* 0x000fd2000f8ec0ff */
[----:B------:R0:W-:Y:S03]  /*1470*/  @P1 STS.U8 [UR4], R4 ;  /* 0x00000004ff001988 */ /* 0x0001e60008000004 */
.L_x_5:
[----:B------:R-:W-:Y:S01]  /*1480*/  USHF.L.U32 UR4, UR24, 0x15, URZ ;  /* 0x0000001518047899 */ /* 0x000fe200080006ff */
[C---:B------:R-:W-:Y:S01]  /*1490*/  LOP3.LUT R216, R3.reuse, 0x20, RZ, 0x3c, !PT ;  /* 0x0000002003d87812 */ /* 0x040fe200078e3cff */
[----:B------:R-:W-:Y:S01]  /*14a0*/  ULOP3.LUT UR13, UR24, 0x4, URZ, 0xc0, !UPT ;  /* 0x00000004180d7892 */ /* 0x000fe2000f8ec0ff */
[C---:B------:R-:W-:Y:S01]  /*14b0*/  LOP3.LUT R212, R3.reuse, 0x40, RZ, 0x3c, !PT ;  /* 0x0000004003d47812 */ /* 0x040fe200078e3cff */
[----:B------:R-:W-:Y:S01]  /*14c0*/  ULOP3.LUT UR12, UR4, 0x600000, URZ, 0xc0, !UPT ;  /* 0x00600000040c7892 */ /* 0x000fe2000f8ec0ff */
[----:B------:R-:W-:Y:S01]  /*14d0*/  LOP3.LUT R205, R3, 0x60, RZ, 0x3c, !PT ;  /* 0x0000006003cd7812 */ /* 0x000fe200078e3cff */
[----:B-----5:R1:W-:Y:S01]  /*14e0*/  STS.U16 [R3+UR14], R32 ;  /* 0x0000002003007988 */ /* 0x0203e2000800040e */
[----:B------:R-:W-:Y:S01]  /*14f0*/  LOP3.LUT P1, RZ, R0, 0xff, RZ, 0xc0, !PT ;  /* 0x000000ff00ff7812 */ /* 0x000fe2000782c0ff */
[----:B------:R-:W-:Y:S01]  /*1500*/  UIADD3 UR16, UPT, UPT, UR15, UR12, URZ ;  /* 0x0000000c0f107290 */ /* 0x000fe2000fffe0ff */
[----:B------:R-:W-:Y:S01]  /*1510*/  PRMT R6, RZ, 0x7610, R6 ;  /* 0x00007610ff067816 */ /* 0x000fe20000000006 */
[----:B------:R2:W-:Y:S01]  /*1520*/  STS.U16 [R3+UR14+0x400], R36 ;  /* 0x0004002403007988 */ /* 0x0005e2000800040e */
[----:B------:R-:W-:Y:S01]  /*1530*/  UMOV UR5, 0x1 ;  /* 0x0000000100057882 */ /* 0x000fe20000000000 */
[----:B------:R-:W-:Y:S01]  /*1540*/  ULEA UR16, UR13, UR16, 0x3 ;  /* 0x000000100d107291 */ /* 0x000fe2000f8e18ff */
[----:B------:R-:W-:Y:S01]  /*1550*/  PRMT R8, RZ, 0x7610, R8 ;  /* 0x00007610ff087816 */ /* 0x000fe20000000008 */
[----:B------:R-:W-:Y:S01]  /*1560*/  STS.U16 [R3+UR14+0x800], R40 ;  /* 0x0008002803007988 */ /* 0x000fe2000800040e */
[----:B------:R-:W-:Y:S01]  /*1570*/  UIADD3 UR17, UPT, UPT, UR14, 0x10000, URZ ;  /* 0x000100000e117890 */ /* 0x000fe2000fffe0ff */
[----:B------:R-:W-:Y:S01]  /*1580*/  PRMT R10, RZ, 0x7610, R10 ;  /* 0x00007610ff0a7816 */ /* 0x000fe2000000000a */
[----:B------:R-:W3:Y:S01]  /*1590*/  LDCU UR21, c[0x0][0x3f0] ;  /* 0x00007e00ff1577ac */ /* 0x000ee20008000800 */
[----:B------:R-:W-:Y:S01]  /*15a0*/  STS.U16 [R3+UR14+0xc00], R44 ;  /* 0x000c002c03007988 */ /* 0x000fe2000800040e */
[----:B------:R-:W-:Y:S01]  /*15b0*/  PRMT R12, RZ, 0x7610, R12 ;  /* 0x00007610ff0c7816 */ /* 0x000fe2000000000c */
[----:B------:R-:W-:-:S02]  /*15c0*/  VOTEU.ALL UP0, P1 ;  /* 0x0000000000ff7886 */ /* 0x000fc40000800000 */
[----:B------:R-:W-:Y:S01]  /*15d0*/  STS.U16 [R3+UR14+0x1000], R48 ;  /* 0x0010003003007988 */ /* 0x000fe2000800040e */
[----:B------:R-:W-:Y:S01]  /*15e0*/  VOTEU.ALL UP1, P1 ;  /* 0x0000000000ff7886 */ /* 0x000fe20000820000 */
[----:B------:R-:W-:Y:S02]  /*15f0*/  PRMT R14, RZ, 0x7610, R14 ;  /* 0x00007610ff0e7816 */ /* 0x000fe4000000000e */
[----:B------:R-:W-:Y:S01]  /*1600*/  STS.U16 [R3+UR14+0x1400], R52 ;  /* 0x0014003403007988 */ /* 0x000fe2000800040e */
[----:B------:R-:W-:-:S04]  /*1610*/  @!UP0 UIADD3 UR8, UPT, UPT, -UR5, 0x100000, URZ ;  /* 0x0010000005088890 */ /* 0x000fc8000fffe1ff */
[----:B------:R-:W-:Y:S02]  /*1620*/  @!UP0 USHF.L.U32 UR9, UR8, 0xb, URZ ;  /* 0x0000000b08098899 */ /* 0x000fe400080006ff */
[----:B------:R-:W-:Y:S01]  /*1630*/  @!UP0 USHF.L.U32 UR8, UR8, 0x1, URZ ;  /* 0x0000000108088899 */ /* 0x000fe200080006ff */
[----:B------:R-:W-:Y:S01]  /*1640*/  PRMT R16, RZ, 0x7610, R16 ;  /* 0x00007610ff107816 */ /* 0x000fe20000000010 */
[----:B------:R-:W-:Y:S01]  /*1650*/  STS.U16 [R3+UR14+0x1800], R56 ;  /* 0x0018003803007988 */ /* 0x000fe2000800040e */
[----:B------:R-:W-:Y:S02]  /*1660*/  PRMT R18, RZ, 0x7610, R18 ;  /* 0x00007610ff127816 */ /* 0x000fe40000000012 */
[----:B------:R-:W-:Y:S01]  /*1670*/  PRMT R20, RZ, 0x7610, R20 ;  /* 0x00007610ff147816 */ /* 0x000fe20000000014 */
[----:B------:R-:W-:Y:S01]  /*1680*/  STS.U16 [R3+UR14+0x1c00], R60 ;  /* 0x001c003c03007988 */ /* 0x000fe2000800040e */
[----:B---3--:R-:W-:Y:S02]  /*1690*/  ISETP.LT.AND P2, PT, RZ, UR21, PT ;  /* 0x00000015ff007c0c */ /* 0x008fe4000bf41270 */
[----:B------:R-:W-:Y:S01]  /*16a0*/  PRMT R22, RZ, 0x7610, R22 ;  /* 0x00007610ff167816 */ /* 0x000fe20000000016 */
[----:B------:R3:W-:Y:S01]  /*16b0*/  STS.U16 [R216+UR14+0x100], R17 ;  /* 0x00010011d8007988 */ /* 0x0007e2000800040e */
[----:B------:R-:W-:-:S02]  /*16c0*/  PRMT R24, RZ, 0x7610, R24 ;  /* 0x00007610ff187816 */ /* 0x000fc40000000018 */
[----:B------:R-:W-:Y:S01]  /*16d0*/  PRMT R26, RZ, 0x7610, R26 ;  /* 0x00007610ff1a7816 */ /* 0x000fe2000000001a */
[----:B------:R4:W-:Y:S01]  /*16e0*/  STS.U16 [R216+UR14+0x500], R21 ;  /* 0x00050015d8007988 */ /* 0x0009e2000800040e */
[----:B------:R-:W-:Y:S02]  /*16f0*/  PRMT R28, RZ, 0x7610, R28 ;  /* 0x00007610ff1c7816 */ /* 0x000fe4000000001c */
[----:B------:R-:W-:Y:S01]  /*1700*/  PRMT R30, RZ, 0x7610, R30 ;  /* 0x00007610ff1e7816 */ /* 0x000fe2000000001e */
[----:B------:R0:W-:Y:S01]  /*1710*/  STS.U16 [R216+UR14+0x900], R25 ;  /* 0x00090019d8007988 */ /* 0x0001e2000800040e */
[----:B-1----:R-:W-:Y:S02]  /*1720*/  PRMT R32, RZ, 0x7610, R32 ;  /* 0x00007610ff207816 */ /* 0x002fe40000000020 */
[----:B--2---:R-:W-:Y:S01]  /*1730*/  PRMT R36, RZ, 0x7610, R36 ;  /* 0x00007610ff247816 */ /* 0x004fe20000000024 */
[----:B------:R1:W-:Y:S01]  /*1740*/  STS.U16 [R216+UR14+0xd00], R29 ;  /* 0x000d001dd8007988 */ /* 0x0003e2000800040e */
[----:B------:R-:W-:-:S02]  /*1750*/  PRMT R9, RZ, 0x7610, R9 ;  /* 0x00007610ff097816 */ /* 0x000fc40000000009 */
[----:B------:R-:W-:Y:S01]  /*1760*/  PRMT R15, RZ, 0x7610, R15 ;  /* 0x00007610ff0f7816 */ /* 0x000fe2000000000f */
[----:B------:R2:W-:Y:S01]  /*1770*/  STS.U16 [R216+UR14+0x1100], R33 ;  /* 0x00110021d8007988 */ /* 0x0005e2000800040e */
[----:B---3--:R-:W-:Y:S02]  /*1780*/  PRMT R17, RZ, 0x7610, R17 ;  /* 0x00007610ff117816 */ /* 0x008fe40000000011 */
[----:B----4-:R-:W-:Y:S01]  /*1790*/  PRMT R21, RZ, 0x7610, R21 ;  /* 0x00007610ff157816 */ /* 0x010fe20000000015 */
[----:B------:R3:W-:Y:S01]  /*17a0*/  STS.U16 [R216+UR14+0x1500], R37 ;  /* 0x00150025d8007988 */ /* 0x0007e2000800040e */
[----:B0-----:R-:W-:Y:S02]  /*17b0*/  PRMT R25, RZ, 0x7610, R25 ;  /* 0x00007610ff197816 */ /* 0x001fe40000000019 */
[----:B-1----:R-:W-:Y:S01]  /*17c0*/  PRMT R29, RZ, 0x7610, R29 ;  /* 0x00007610ff1d7816 */ /* 0x002fe2000000001d */
[----:B------:R-:W-:Y:S01]  /*17d0*/  STS.U16 [R216+UR14+0x1900], R41 ;  /* 0x00190029d8007988 */ /* 0x000fe2000800040e */
[----:B--2---:R-:W-:-:S03]  /*17e0*/  PRMT R33, RZ, 0x7610, R33 ;  /* 0x00007610ff217816 */ /* 0x004fc60000000021 */
[----:B------:R0:W-:Y:S01]  /*17f0*/  STS.U16 [R216+UR14+0x1d00], R7 ;  /* 0x001d0007d8007988 */ /* 0x0001e2000800040e */
[----:B---3--:R-:W-:-:S03]  /*1800*/  PRMT R37, RZ, 0x7610, R37 ;  /* 0x00007610ff257816 */ /* 0x008fc60000000025 */
[----:B------:R1:W-:Y:S04]  /*1810*/  STS.U16 [R212+UR14+0x200], R19 ;  /* 0x00020013d4007988 */ /* 0x0003e8000800040e */
[----:B------:R2:W-:Y:S01]  /*1820*/  STS.U16 [R212+UR14+0x600], R23 ;  /* 0x00060017d4007988 */ /* 0x0005e2000800040e */
[----:B0-----:R-:W-:-:S03]  /*1830*/  PRMT R7, RZ, 0x7610, R7 ;  /* 0x00007610ff077816 */ /* 0x001fc60000000007 */
[----:B------:R0:W-:Y:S01]  /*1840*/  STS.U16 [R212+UR14+0xa00], R27 ;  /* 0x000a001bd4007988 */ /* 0x0001e2000800040e */
[----:B-1----:R-:W-:-:S03]  /*1850*/  PRMT R19, RZ, 0x7610, R19 ;  /* 0x00007610ff137816 */ /* 0x002fc60000000013 */
[----:B------:R1:W-:Y:S01]  /*1860*/  STS.U16 [R212+UR14+0xe00], R31 ;  /* 0x000e001fd4007988 */ /* 0x0003e2000800040e */
[----:B--2---:R-:W-:-:S03]  /*1870*/  PRMT R23, RZ, 0x7610, R23 ;  /* 0x00007610ff177816 */ /* 0x004fc60000000017 */
[----:B------:R2:W-:Y:S01]  /*1880*/  STS.U16 [R212+UR14+0x1200], R35 ;  /* 0x00120023d4007988 */ /* 0x0005e2000800040e */
[----:B0-----:R-:W-:-:S03]  /*1890*/  PRMT R27, RZ, 0x7610, R27 ;  /* 0x00007610ff1b7816 */ /* 0x001fc6000000001b */
[----:B------:R-:W-:Y:S01]  /*18a0*/  STS.U16 [R212+UR14+0x1600], R39 ;  /* 0x00160027d4007988 */ /* 0x000fe2000800040e */
[----:B-1----:R-:W-:-:S03]  /*18b0*/  PRMT R31, RZ, 0x7610, R31 ;  /* 0x00007610ff1f7816 */ /* 0x002fc6000000001f */
[----:B------:R0:W-:Y:S01]  /*18c0*/  STS.U16 [R212+UR14+0x1a00], R11 ;  /* 0x001a000bd4007988 */ /* 0x0001e2000800040e */
[----:B--2---:R-:W-:-:S03]  /*18d0*/  PRMT R35, RZ, 0x7610, R35 ;  /* 0x00007610ff237816 */ /* 0x004fc60000000023 */
[----:B------:R1:W-:Y:S04]  /*18e0*/  STS.U16 [R212+UR14+0x1e00], R13 ;  /* 0x001e000dd4007988 */ /* 0x0003e8000800040e */
[----:B------:R2:W-:Y:S01]  /*18f0*/  STS.U16 [R205+UR14+0x300], R34 ;  /* 0x00030022cd007988 */ /* 0x0005e2000800040e */
[----:B0-----:R-:W-:-:S03]  /*1900*/  PRMT R11, RZ, 0x7610, R11 ;  /* 0x00007610ff0b7816 */ /* 0x001fc6000000000b */
[----:B------:R0:W-:Y:S01]  /*1910*/  STS.U16 [R205+UR14+0x700], R38 ;  /* 0x00070026cd007988 */ /* 0x0001e2000800040e */
[----:B-1----:R-:W-:-:S03]  /*1920*/  PRMT R13, RZ, 0x7610, R13 ;  /* 0x00007610ff0d7816 */ /* 0x002fc6000000000d */
[----:B------:R0:W-:Y:S01]  /*1930*/  STS.U16 [R205+UR14+0xb00], R42 ;  /* 0x000b002acd007988 */ /* 0x0001e2000800040e */
[----:B--2---:R-:W-:-:S03]  /*1940*/  PRMT R34, RZ, 0x7610, R34 ;  /* 0x00007610ff227816 */ /* 0x004fc60000000022 */
[----:B------:R0:W-:Y:S04]  /*1950*/  STS.U16 [R205+UR14+0xf00], R46 ;  /* 0x000f002ecd007988 */ /* 0x0001e8000800040e */
[----:B------:R0:W-:Y:S04]  /*1960*/  STS.U16 [R205+UR14+0x1300], R50 ;  /* 0x00130032cd007988 */ /* 0x0001e8000800040e */
[----:B------:R0:W-:Y:S04]  /*1970*/  STS.U16 [R205+UR14+0x1700], R54 ;  /* 0x00170036cd007988 */ /* 0x0001e8000800040e */
[----:B------:R0:W-:Y:S04]  /*1980*/  STS.U16 [R205+UR14+0x1b00], R58 ;  /* 0x001b003acd007988 */ /* 0x0001e8000800040e */
[----:B------:R0:W-:Y:S01]  /*1990*/  STS.U16 [R205+UR14+0x1f00], R62 ;  /* 0x001f003ecd007988 */ /* 0x0001e2000800040e */
[----:B------:R-:W-:Y:S01]  /*19a0*/  STTM.x32 tmem[UR16], RZ ;  /* 0x000000ff000079ed */ /* 0x000fe200082c0010 */
[----:B------:R-:W1:Y:S02]  /*19b0*/  FENCE.VIEW.ASYNC.T ;  /* 0x00000000000073c6 */ /* 0x000e640000000200 */
[----:B-1----:R-:W-:Y:S06]  /*19c0*/  BAR.SYNC.DEFER_BLOCKING 0x0 ;  /* 0x0000000000007b1d */ /* 0x002fec0000010000 */
[----:B------:R-:W1:Y:S02]  /*19d0*/  FENCE.VIEW.ASYNC.S ;  /* 0x00000000000073c6 */ /* 0x000e640000000000 */
[----:B-1----:R1:W2:Y:S02]  /*19e0*/  @!UP1 SYNCS.EXCH.64 URZ, [UR17], UR8 ;  /* 0x0000000811ff95b2 */ /* 0x0022a40008000100 */
[----:B--2---:R-:W-:Y:S06]  /*19f0*/  BAR.SYNC.DEFER_BLOCKING 0x0 ;  /* 0x0000000000007b1d */ /* 0x004fec0000010000 */
[----:B------:R-:W2:Y:S04]  /*1a00*/  @P2 LDG.E.U16 R6, desc[UR26][R200.64] ;  /* 0x0000001ac8062981 */ /* 0x000ea8000c1e1500 */
[----:B------:R-:W3:Y:S04]  /*1a10*/  @P2 LDG.E.U16 R8, desc[UR26][R196.64] ;  /* 0x0000001ac4082981 */ /* 0x000ee8000c1e1500 */
[----:B------:R-:W4:Y:S04]  /*1a20*/  @P2 LDG.E.U16 R10, desc[UR26][R192.64] ;  /* 0x0000001ac00a2981 */ /* 0x000f28000c1e1500 */
        /* <DEDUP_REMOVED lines=28> */
[----:B------:R-:W4:Y:S01]  /*1bf0*/  @P2 LDG.E.U16 R37, desc[UR26][R134.64] ;  /* 0x0000001a86252981 */ /* 0x000f22000c1e1500 */
[C---:B------:R-:W-:Y:S01]  /*1c00*/  LOP3.LUT R4, R0.reuse, 0xff, RZ, 0xc0, !PT ;  /* 0x000000ff00047812 */ /* 0x040fe200078ec0ff */
[----:B------:R-:W-:Y:S01]  /*1c10*/  VOTEU.ALL UP1, P1 ;  /* 0x0000000000ff7886 */ /* 0x000fe20000820000 */
[----:B------:R-:W-:Y:S01]  /*1c20*/  LOP3.LUT R5, R0, 0xc0, RZ, 0xc0, !PT ;  /* 0x000000c000057812 */ /* 0x000fe200078ec0ff */
[----:B------:R-:W-:-:S02]  /*1c30*/  UIADD3 UR18, UPT, UPT, UR15, 0x40, URZ ;  /* 0x000000400f127890 */ /* 0x000fc4000fffe0ff */
[----:B-1----:R-:W-:-:S04]  /*1c40*/  @!UP0 UIADD3 UR8, UPT, UPT, -UR5, 0x100000, URZ ;  /* 0x0010000005088890 */ /* 0x002fc8000fffe1ff */
[----:B------:R-:W-:Y:S02]  /*1c50*/  @!UP0 USHF.L.U32 UR9, UR8, 0xb, URZ ;  /* 0x0000000b08098899 */ /* 0x000fe400080006ff */
[----:B------:R-:W-:Y:S02]  /*1c60*/  @!UP0 USHF.L.U32 UR8, UR8, 0x1, URZ ;  /* 0x0000000108088899 */ /* 0x000fe400080006ff */
[----:B------:R-:W-:Y:S01]  /*1c70*/  UIADD3 UR6, UPT, UPT, UR14, 0x8000, URZ ;  /* 0x000080000e067890 */ /* 0x000fe2000fffe0ff */
[----:B------:R-:W-:Y:S01]  /*1c80*/  SHF.L.U32 R4, R4, 0x1, RZ ;  /* 0x0000000104047819 */ /* 0x000fe200000006ff */
[----:B------:R-:W-:Y:S01]  /*1c90*/  UIADD3 UR19, UPT, UPT, UR12, UR18, URZ ;  /* 0x000000120c137290 */ /* 0x000fe2000fffe0ff */
[----:B------:R-:W-:Y:S01]  /*1ca0*/  SHF.R.U32.HI R5, RZ, 0x2, R5 ;  /* 0x00000002ff057819 */ /* 0x000fe20000011605 */
[----:B------:R-:W-:-:S04]  /*1cb0*/  @!UP0 UIADD3 UR4, UPT, UPT, -UR5, 0x100000, URZ ;  /* 0x0010000005048890 */ /* 0x000fc8000fffe1ff */
[----:B------:R-:W-:Y:S02]  /*1cc0*/  @!UP0 USHF.L.U32 UR5, UR4, 0xb, URZ ;  /* 0x0000000b04058899 */ /* 0x000fe400080006ff */
[----:B------:R-:W-:Y:S02]  /*1cd0*/  @!UP0 USHF.L.U32 UR4, UR4, 0x1, URZ ;  /* 0x0000000104048899 */ /* 0x000fe400080006ff */
[----:B------:R-:W-:Y:S01]  /*1ce0*/  ULEA UR19, UR13, UR19, 0x12 ;  /* 0x000000130d137291 */ /* 0x000fe2000f8e90ff */
[----:B------:R-:W-:Y:S02]  /*1cf0*/  LOP3.LUT R5, R4, R5, RZ, 0x3c, !PT ;  /* 0x0000000504057212 */ /* 0x000fe400078e3cff */
[----:B------:R-:W-:Y:S02]  /*1d00*/  ISETP.EQ.U32.AND P3, PT, RZ, UR24, P2 ;  /* 0x00000018ff007c0c */ /* 0x000fe40009762070 */
[----:B------:R-:W-:Y:S01]  /*1d10*/  LOP3.LUT R4, R5, 0x40, RZ, 0x3c, !PT ;  /* 0x0000004005047812 */ /* 0x000fe200078e3cff */
[----:B------:R0:W1:Y:S01]  /*1d20*/  @!UP1 SYNCS.EXCH.64 URZ, [UR14+0x10008], UR8 ;  /* 0x010008080eff95b2 */ /* 0x0000620008000100 */
[----:B------:R-:W-:Y:S01]  /*1d30*/  VOTEU.ALL UP1, P1 ;  /* 0x0000000000ff7886 */ /* 0x000fe20000820000 */
[----:B--2---:R0:W-:Y:S04]  /*1d40*/  STS.U16 [R5+UR14+0x4000], R6 ;  /* 0x0040000605007988 */ /* 0x0041e8000800040e */
[----:B---3--:R0:W-:Y:S04]  /*1d50*/  STS.U16 [R5+UR14+0x4400], R8 ;  /* 0x0044000805007988 */ /* 0x0081e8000800040e */
[----:B----4-:R0:W-:Y:S04]  /*1d60*/  STS.U16 [R5+UR14+0x4800], R10 ;  /* 0x0048000a05007988 */ /* 0x0101e8000800040e */
[----:B------:R0:W-:Y:S04]  /*1d70*/  STS.U16 [R5+UR14+0x4c00], R12 ;  /* 0x004c000c05007988 */ /* 0x0001e8000800040e */
        /* <DEDUP_REMOVED lines=27> */
[----:B------:R0:W-:Y:S01]  /*1f30*/  STS.U16 [R4+UR14+0x7e00], R37 ;  /* 0x007e002504007988 */ /* 0x0001e2000800040e */
[----:B-1----:R1:W-:Y:S06]  /*1f40*/  MEMBAR.ALL.CTA ;  /* 0x0000000000007992 */ /* 0x0023ec0000008000 */
[----:B-1----:R-:W-:Y:S04]  /*1f50*/  FENCE.VIEW.ASYNC.S ;  /* 0x00000000000073c6 */ /* 0x002fe80000000000 */
[----:B------:R-:W1:Y:S02]  /*1f60*/  FENCE.VIEW.ASYNC.S ;  /* 0x00000000000073c6 */ /* 0x000e640000000000 */
[----:B-1----:R0:W1:Y:S02]  /*1f70*/  @!UP1 SYNCS.EXCH.64 URZ, [UR14+0x8000], UR4 ;  /* 0x008000040eff95b2 */ /* 0x0020640008000100 */
[----:B-1----:R-:W-:Y:S06]  /*1f80*/  BAR.SYNC.DEFER_BLOCKING 0x0 ;  /* 0x0000000000007b1d */ /* 0x002fec0000010000 */
[----:B0-----:R-:W-:Y:S05]  /*1f90*/  @!P3 BRA `(.L_x_6) ;  /* 0x000000000088b947 */ /* 0x001fea0003800000 */
[----:B------:R-:W-:Y:S02]  /*1fa0*/  UIADD3 UR4, UPT, UPT, UR14, 0x4000, URZ ;  /* 0x000040000e047890 */ /* 0x000fe4000fffe0ff */
[----:B------:R-:W-:Y:S02]  /*1fb0*/  USHF.R.U32.HI UR8, URZ, 0x4, UR14 ;  /* 0x00000004ff087899 */ /* 0x000fe4000801160e */
[----:B------:R-:W-:Y:S02]  /*1fc0*/  USHF.R.U32.HI UR4, URZ, 0x4, UR4 ;  /* 0x00000004ff047899 */ /* 0x000fe40008011604 */
[----:B------:R-:W-:Y:S02]  /*1fd0*/  USGXT.U32 UR8, UR8, 0xe ;  /* 0x0000000e0808789a */ /* 0x000fe40008000000 */
[----:B------:R-:W-:Y:S02]  /*1fe0*/  USGXT.U32 UR10, UR4, 0xe ;  /* 0x0000000e040a789a */ /* 0x000fe40008000000 */
[----:B------:R-:W-:-:S02]  /*1ff0*/  UIADD3 UR36, UP1, UPT, UR8, 0x2000080, URZ ;  /* 0x0200008008247890 */ /* 0x000fc4000ff3e0ff */
[----:B------:R-:W-:Y:S01]  /*2000*/  UIADD3 UR34, UP2, UPT, UR10, 0x2, URZ ;  /* 0x000000020a227890 */ /* 0x000fe2000ff5e0ff */
[----:B------:R-:W-:Y:S01]  /*2010*/  UMOV UR4, URZ ;  /* 0x000000ff00047c82 */ /* 0x000fe20008000000 */
[----:B------:R-:W-:Y:S01]  /*2020*/  UMOV UR5, URZ ;  /* 0x000000ff00057c82 */ /* 0x000fe20008000000 */
[----:B------:R-:W-:Y:S02]  /*2030*/  UIADD3.X UR37, UPT, UPT, UR4, 0x40004040, URZ, UP1, !UPT ;  /* 0x4000404004257890 */ /* 0x000fe40008ffe4ff */
[----:B------:R-:W-:Y:S02]  /*2040*/  UIADD3.X UR35, UPT, UPT, UR5, 0x40004040, URZ, UP2, !UPT ;  /* 0x4000404005237890 */ /* 0x000fe400097fe4ff */
[----:B------:R-:W-:Y:S02]  /*2050*/  ULOP3.LUT UR8, UR8, 0x2000000, URZ, 0xfc, !UPT ;  /* 0x0200000008087892 */ /* 0x000fe4000f8efcff */
[----:B------:R-:W-:Y:S02]  /*2060*/  UIADD3.64 UR22, UPT, UPT, UR36, 0x80, URZ ;  /* 0x0000008024167897 */ /* 0x000fe4000fffe0ff */
[----:B------:R-:W-:-:S02]  /*2070*/  UIADD3.64 UR28, UPT, UPT, UR34, 0x2, URZ ;  /* 0x00000002221c7897 */ /* 0x000fc4000fffe0ff */
[----:B------:R-:W-:Y:S02]  /*2080*/  UIADD3.64 UR30, UPT, UPT, UR36, 0x100, URZ ;  /* 0x00000100241e7897 */ /* 0x000fe4000fffe0ff */
[----:B------:R-:W-:Y:S01]  /*2090*/  UIADD3.64 UR32, UPT, UPT, UR34, 0x4, URZ ;  /* 0x0000000422207897 */ /* 0x000fe2000fffe0ff */
[----:B------:R-:W-:Y:S01]  /*20a0*/  UMOV UR38, 0x0 ;  /* 0x0000000000267882 */ /* 0x000fe20000000000 */
[----:B------:R-:W-:Y:S01]  /*20b0*/  UMOV UR39, 0x8208490 ;  /* 0x0820849000277882 */ /* 0x000fe20000000000 */
[----:B------:R-:W-:Y:S01]  /*20c0*/  UMOV UR9, 0x40004040 ;  /* 0x4000404000097882 */ /* 0x000fe20000000000 */
[----:B------:R-:W-:Y:S01]  /*20d0*/  UMOV UR11, 0x40004040 ;  /* 0x40004040000b7882 */ /* 0x000fe20000000000 */
[----:B------:R-:W-:Y:S01]  /*20e0*/  UMOV UR40, 0x0 ;  /* 0x0000000000287882 */ /* 0x000fe20000000000 */
[----:B------:R-:W-:Y:S01]  /*20f0*/  UMOV UR41, 0x8208490 ;  /* 0x0820849000297882 */ /* 0x000fe20000000000 */
[----:B------:R-:W-:Y:S01]  /*2100*/  UMOV UR42, 0x0 ;  /* 0x00000000002a7882 */ /* 0x000fe20000000000 */
[----:B------:R-:W-:Y:S01]  /*2110*/  UMOV UR43, 0x8208490 ;  /* 0x08208490002b7882 */ /* 0x000fe20000000000 */
[----:B------:R-:W-:Y:S01]  /*2120*/  UMOV UR4, UR6 ;  /* 0x0000000600047c82 */ /* 0x000fe20008000000 */
[----:B------:R0:W-:Y:S01]  /*2130*/  UTCHMMA gdesc[UR8], gdesc[UR10], tmem[UR18], tmem[UR38], idesc[UR39], !UPT ;  /* 0x00ff260a080075ea */ /* 0x0001e2000f800012 */
[----:B------:R-:W-:Y:S01]  /*2140*/  UMOV UR44, 0x0 ;  /* 0x00000000002c7882 */ /* 0x000fe20000000000 */
[----:B------:R-:W-:Y:S01]  /*2150*/  UMOV UR45, 0x8208490 ;  /* 0x08208490002d7882 */ /* 0x000fe20000000000 */
[----:B------:R0:W-:Y:S01]  /*2160*/  UTCHMMA gdesc[UR36], gdesc[UR34], tmem[UR18], tmem[UR40], idesc[UR41], UPT ;  /* 0x00ff2822240075ea */ /* 0x0001e2000b800012 */
[----:B------:R-:W-:Y:S01]  /*2170*/  UMOV UR4, UR4 ;  /* 0x0000000400047c82 */ /* 0x000fe20008000000 */
[----:B------:R0:W-:Y:S01]  /*2180*/  UTCHMMA gdesc[UR22], gdesc[UR28], tmem[UR18], tmem[UR42], idesc[UR43], UPT ;  /* 0x00ff2a1c160075ea */ /* 0x0001e2000b800012 */
[----:B------:R0:W-:Y:S01]  /*2190*/  UTCHMMA gdesc[UR30], gdesc[UR32], tmem[UR18], tmem[UR44], idesc[UR45], UPT ;  /* 0x00ff2c201e0075ea */ /* 0x0001e2000b800012 */
[----:B------:R0:W-:Y:S01]  /*21a0*/  UTCBAR [UR4], URZ ;  /* 0x000000ff040073e9 */ /* 0x0001e200080000ff */
[----:B------:R-:W-:Y:S01]  /*21b0*/  NOP ;  /* 0x0000000000007918 */ /* 0x000fe20000000000 */
.L_x_6:
[----:B------:R-:W-:Y:S05]  /*21c0*/  @!P2 BRA `(.L_x_7) ;  /* 0x000000000008a947 */ /* 0x000fea0003800000 */
[----:B------:R-:W1:Y:S02]  /*21d0*/  SYNCS.PHASECHK.TRANS64.TRYWAIT P4, [UR14+0x8000], RZ ;  /* 0x008000ffff0075a7 */ /* 0x000e64000808110e */
[----:B-1----:R-:W-:Y:S05]  /*21e0*/  @!P4 BRA `(.L_x_8) ;  /* 0x0000007400e8c947 */ /* 0x002fea0003800000 */
.L_x_7:
[----:B------:R-:W-:Y:S01]  /*21f0*/  BAR.SYNC.DEFER_BLOCKING 0x0 ;  /* 0x0000000000007b1d */ /* 0x000fe20000010000 */
[----:B------:R-:W-:Y:S02]  /*2200*/  SHF.R.U32.HI R89, RZ, 0x1, R0 ;  /* 0x00000001ff597819 */ /* 0x000fe40000011600 */
[----:B------:R-:W-:-:S03]  /*2210*/  PRMT R156, RZ, 0x7610, R156 ;  /* 0x00007610ff9c7816 */ /* 0x000fc6000000009c */
[----:B0-----:R-:W0:Y:S02]  /*2220*/  LDCU UR9, c[0x0][0x3a8] ;  /* 0x00007500ff0977ac */ /* 0x001e240008000800 */
[----:B------:R-:W1:Y:S01]  /*2230*/  LDC.64 R202, c[0x0][0x390] ;  /* 0x0000e400ffca7b82 */ /* 0x000e620000000a00 */
[----:B------:R-:W-:Y:S01]  /*2240*/  LDTM.16dp32bit_t0_t15.x64 R4, tmem[UR19] ;  /* 0x00000013000479ee */ /* 0x000fe20008b00000 */
[----:B------:R-:W0:Y:S01]  /*2250*/  LDTM.16dp32bit_t16_t31.x64 R4, tmem[UR19+0x40] ;  /* 0x00004013000479ee */ /* 0x000e220008b20000 */
[----:B------:R-:W2:Y:S01]  /*2260*/  LDCU.64 UR22, c[0x0][0x3d0] ;  /* 0x00007a00ff1677ac */ /* 0x000ea20008000a00 */
[----:B------:R-:W3:Y:S01]  /*2270*/  @!P1 SYNCS.CCTL.IV [UR14+0x8000] ;  /* 0x00800000ff0099b1 */ /* 0x000ee2000800000e */
[----:B------:R-:W-:Y:S01]  /*2280*/  NOP ;  /* 0x0000000000007918 */ /* 0x000fe20000000000 */
[----:B--2---:R-:W-:Y:S01]  /*2290*/  UIMAD UR22, UR7, UR22, URZ ;  /* 0x00000016071672a4 */ /* 0x004fe2000f8e02ff */
[----:B------:R-:W-:Y:S02]  /*22a0*/  IMAD R68, R68, UR23, RZ ;  /* 0x0000001744447c24 */ /* 0x000fe4000f8e02ff */
[----:B0-----:R-:W-:Y:S01]  /*22b0*/  FMUL R70, R4, UR9 ;  /* 0x0000000904467c20 */ /* 0x001fe20008400000 */
[----:B------:R-:W-:Y:S01]  /*22c0*/  FMUL R71, R5, UR9 ;  /* 0x0000000905477c20 */ /* 0x000fe20008400000 */
[----:B------:R-:W-:Y:S01]  /*22d0*/  FMUL R72, R6, UR9 ;  /* 0x0000000906487c20 */ /* 0x000fe20008400000 */
[----:B------:R-:W-:Y:S01]  /*22e0*/  FMUL R73, R7, UR9 ;  /* 0x0000000907497c20 */ /* 0x000fe20008400000 */
[----:B------:R-:W-:Y:S01]  /*22f0*/  FMUL R74, R8, UR9 ;  /* 0x00000009084a7c20 */ /* 0x000fe20008400000 */
[----:B------:R-:W-:Y:S01]  /*2300*/  FMUL R76, R45, UR9 ;  /* 0x000000092d4c7c20 */ /* 0x000fe20008400000 */
[----:B------:R-:W-:Y:S01]  /*2310*/  FMUL R75, R46, UR9 ;  /* 0x000000092e4b7c20 */ /* 0x000fe20008400000 */
[----:B------:R-:W-:Y:S01]  /*2320*/  FMNMX3 R72, R70, R71, R72, !PT ;  /* 0x0000004746487276 */ /* 0x000fe20007800048 */
[----:B------:R-:W-:Y:S01]  /*2330*/  FMUL R70, R9, UR9 ;  /* 0x0000000909467c20 */ /* 0x000fe20008400000 */
[----:B------:R-:W-:Y:S01]  /*2340*/  FMUL R71, R10, UR9 ;  /* 0x000000090a477c20 */ /* 0x000fe20008400000 */
[----:B------:R-:W-:Y:S01]  /*2350*/  USHF.L.U32 UR8, UR22, 0x1, URZ ;  /* 0x0000000116087899 */ /* 0x000fe200080006ff */
[----:B------:R-:W-:Y:S01]  /*2360*/  FMNMX3 R74, R72, R73, R74, !PT ;  /* 0x00000049484a7276 */ /* 0x000fe2000780004a */
[----:B------:R-:W-:Y:S01]  /*2370*/  FMUL R72, R11, UR9 ;  /* 0x000000090b487c20 */ /* 0x000fe20008400000 */
[----:B------:R-:W-:Y:S01]  /*2380*/  FMUL R73, R12, UR9 ;  /* 0x000000090c497c20 */ /* 0x000fe20008400000 */
[----:B------:R-:W-:Y:S01]  /*2390*/  UIMAD.WIDE UR4, UR22, 0x2, URZ ;  /* 0x00000002160478a5 */ /* 0x000fe2000f8e02ff */
[----:B------:R-:W-:Y:S01]  /*23a0*/  FMNMX3 R74, R74, R70, R71, !PT ;  /* 0x000000464a4a7276 */ /* 0x000fe20007800047 */
[----:B------:R-:W-:Y:S01]  /*23b0*/  FMUL R70, R13, UR9 ;  /* 0x000000090d467c20 */ /* 0x000fe20008400000 */
[----:B------:R-:W-:-:S02]  /*23c0*/  FMUL R71, R14, UR9 ;  /* 0x000000090e477c20 */ /* 0x000fc40008400000 */
[----:B------:R-:W-:Y:S01]  /*23d0*/  FMNMX3 R74, R74, R72, R73, !PT ;  /* 0x000000484a4a7276 */ /* 0x000fe20007800049 */
[----:B------:R-:W-:Y:S01]  /*23e0*/  FMUL R72, R15, UR9 ;  /* 0x000000090f487c20 */ /* 0x000fe20008400000 */
[----:B------:R-:W-:Y:S02]  /*23f0*/  FMUL R73, R16, UR9 ;  /* 0x0000000910497c20 */ /* 0x000fe40008400000 */
[----:B------:R-:W-:Y:S01]  /*2400*/  FMNMX3 R74, R74, R70, R71, !PT ;  /* 0x000000464a4a7276 */ /* 0x000fe20007800047 */
[----:B------:R-:W-:Y:S01]  /*2410*/  FMUL R70, R17, UR9 ;  /* 0x0000000911467c20 */ /* 0x000fe20008400000 */
[----:B------:R-:W-:Y:S02]  /*2420*/  FMUL R71, R18, UR9 ;  /* 0x0000000912477c20 */ /* 0x000fe40008400000 */
        /* <DEDUP_REMOVED lines=40> */
[----:B------:R-:W-:-:S03]  /*26b0*/  FMUL R74, R47, UR9 ;  /* 0x000000092f4a7c20 */ /* 0x000fc60008400000 */
[----:B------:R-:W-:Y:S01]  /*26c0*/  FMNMX3 R71, R70, R73, R72, !PT ;  /* 0x0000004946477276 */ /* 0x000fe20007800048 */
[----:B------:R-:W-:Y:S01]  /*26d0*/  FMUL R70, R48, UR9 ;  /* 0x0000000930467c20 */ /* 0x000fe20008400000 */
[----:B------:R-:W-:Y:S02]  /*26e0*/  FMUL R72, R50, UR9 ;  /* 0x0000000932487c20 */ /* 0x000fe40008400000 */
[----:B------:R-:W-:Y:S01]  /*26f0*/  FMNMX3 R73, R71, R76, R75, !PT ;  /* 0x0000004c47497276 */ /* 0x000fe2000780004b */
[----:B------:R-:W-:-:S03]  /*2700*/  FMUL R71, R49, UR9 ;  /* 0x0000000931477c20 */ /* 0x000fc60008400000 */
        /* <DEDUP_REMOVED lines=26> */
[----:B------:R-:W0:Y:S02]  /*28b0*/  LDC R70, c[0x0][0x3d8] ;  /* 0x0000f600ff467b82 */ /* 0x000e240000000800 */
[----:B------:R-:W-:-:S04]  /*28c0*/  FMNMX3 R72, R74, R71, R72, !PT ;  /* 0x000000474a487276 */ /* 0x000fc80007800048 */
[----:B------:R-:W-:-:S05]  /*28d0*/  FMNMX R72, R73, R72, !PT ;  /* 0x0000004849487209 */ /* 0x000fca0007800000 */
[----:B------:R-:W2:Y:S01]  /*28e0*/  SHFL.BFLY PT, R77, R72, 0x10, 0x1f ;  /* 0x0e001f00484d7f89 */ /* 0x000ea200000e0000 */
[----:B0-----:R-:W-:Y:S01]  /*28f0*/  IMAD R71, R69, R70, RZ ;  /* 0x0000004645477224 */ /* 0x001fe200078e02ff */
[----:B------:R-:W-:-:S04]  /*2900*/  SHF.R.U32.HI R69, RZ, 0x2, R0 ;  /* 0x00000002ff457819 */ /* 0x000fc80000011600 */
[----:B------:R-:W-:Y:S02]  /*2910*/  LOP3.LUT R83, R69, 0x38, RZ, 0xc0, !PT ;  /* 0x0000003845537812 */ /* 0x000fe400078ec0ff */
[----:B------:R-:W-:Y:S02]  /*2920*/  LEA R73, R70, R71, 0x1 ;  /* 0x0000004746497211 */ /* 0x000fe400078e08ff */
[----:B------:R-:W-:Y:S02]  /*2930*/  LOP3.LUT R224, R83, 0x1f, R0, 0xf8, !PT ;  /* 0x0000001f53e07812 */ /* 0x000fe400078ef800 */
[----:B--2---:R-:W-:Y:S02]  /*2940*/  FMNMX3 R124, R72, -INF , R77, !PT ;  /* 0xff800000487c7876 */ /* 0x004fe4000780004d */
[----:B------:R-:W-:Y:S02]  /*2950*/  SHF.L.U32 R224, R224, 0x4, RZ ;  /* 0x00000004e0e07819 */ /* 0x000fe400000006ff */
[----:B------:R-:W-:Y:S01]  /*2960*/  LEA R75, R70, R73, 0x1 ;  /* 0x00000049464b7211 */ /* 0x000fe200078e08ff */
[----:B------:R-:W-:Y:S01]  /*2970*/  FADD R69, -R124, -INF ;  /* 0xff8000007c457421 */ /* 0x000fe20000000100 */
[----:B------:R-:W-:-:S02]  /*2980*/  LOP3.LUT R72, R224, 0x1b0, RZ, 0xc0, !PT ;  /* 0x000001b0e0487812 */ /* 0x000fc400078ec0ff */
[----:B------:R-:W-:Y:S01]  /*2990*/  LEA R77, R70, R75, 0x1 ;  /* 0x0000004b464d7211 */ /* 0x000fe200078e08ff */
[----:B------:R-:W-:Y:S01]  /*29a0*/  FMUL R154, R69, 1.4426950216293334961 ;  /* 0x3fb8aa3b459a7820 */ /* 0x000fe20000400000 */
[----:B------:R-:W-:Y:S02]  /*29b0*/  LOP3.LUT R72, R72, 0x40, R89, 0xf8, !PT ;  /* 0x0000004048487812 */ /* 0x000fe400078ef859 */
[C---:B------:R-:W-:Y:S01]  /*29c0*/  SHF.L.U32 R69, R68.reuse, 0x1, RZ ;  /* 0x0000000144457819 */ /* 0x040fe200000006ff */
[----:B------:R-:W-:Y:S01]  /*29d0*/  IMAD.HI R68, R68, 0x2, RZ ;  /* 0x0000000244447827 */ /* 0x000fe200078e02ff */
[----:B------:R-:W-:Y:S01]  /*29e0*/  IADD3 R93, PT, PT, R72, UR14, RZ ;  /* 0x0000000e485d7c10 */ /* 0x000fe2000fffe0ff */
[----:B------:R-:W3:Y:S01]  /*29f0*/  MUFU.EX2 R154, R154 ;  /* 0x0000009a009a7308 */ /* 0x000ee20000000800 */
[----:B-1----:R-:W-:Y:S02]  /*2a00*/  IADD3 R202, P4, P5, R69, UR8, R202 ;  /* 0x0000000845ca7c10 */ /* 0x002fe4000fd9e0ca */
[----:B------:R-:W-:-:S02]  /*2a10*/  LEA R79, R70, R77, 0x1 ;  /* 0x0000004d464f7211 */ /* 0x000fc400078e08ff */
[----:B------:R-:W-:Y:S02]  /*2a20*/  IADD3.X R204, PT, PT, R68, UR5, R203, P4, P5 ;  /* 0x0000000544cc7c10 */ /* 0x000fe4000a7ea4cb */
[C---:B------:R-:W-:Y:S02]  /*2a30*/  LEA R132, P4, R71.reuse, R202, 0x1 ;  /* 0x000000ca47847211 */ /* 0x040fe400078808ff */
[C---:B------:R-:W-:Y:S02]  /*2a40*/  LEA R81, R70.reuse, R79, 0x1 ;  /* 0x0000004f46517211 */ /* 0x040fe400078e08ff */
[----:B------:R-:W-:Y:S02]  /*2a50*/  LEA.HI.X.SX32 R133, R71, R204, 0x1, P4 ;  /* 0x000000cc47857211 */ /* 0x000fe400020f0eff */
[C---:B------:R-:W-:Y:S02]  /*2a60*/  LEA R83, R70.reuse, R81, 0x1 ;  /* 0x0000005146537211 */ /* 0x040fe400078e08ff */
[----:B------:R-:W-:Y:S01]  /*2a70*/  LEA R130, P5, R73, R202, 0x1 ;  /* 0x000000ca49827211 */ /* 0x000fe200078a08ff */
[----:B---3--:R0:W-:Y:S01]  /*2a80*/  STSM.16.M88 [R93+0x4000], R154 ;  /* 0x0040009a5d007844 */ /* 0x0081e20000000000 */
[----:B------:R-:W-:-:S02]  /*2a90*/  LEA R85, R70, R83, 0x1 ;  /* 0x0000005346557211 */ /* 0x000fc400078e08ff */
[----:B------:R-:W-:Y:S01]  /*2aa0*/  LEA.HI.X.SX32 R131, R73, R204, 0x1, P5 ;  /* 0x000000cc49837211 */ /* 0x000fe200028f0eff */
[----:B------:R-:W-:Y:S01]  /*2ab0*/  BAR.SYNC.DEFER_BLOCKING 0x0 ;  /* 0x0000000000007b1d */ /* 0x000fe20000010000 */
[C---:B------:R-:W-:Y:S02]  /*2ac0*/  LEA R87, R70.reuse, R85, 0x1 ;  /* 0x0000005546577211 */ /* 0x040fe400078e08ff */
[-C--:B------:R-:W-:Y:S02]  /*2ad0*/  LEA R128, P4, R75, R202.reuse, 0x1 ;  /* 0x000000ca4b807211 */ /* 0x080fe400078808ff */
[C---:B------:R-:W-:Y:S02]  /*2ae0*/  LEA R69, R70.reuse, R87, 0x1 ;  /* 0x0000005746457211 */ /* 0x040fe400078e08ff */
[----:B------:R-:W-:Y:S02]  /*2af0*/  LEA R126, P5, R77, R202, 0x1 ;  /* 0x000000ca4d7e7211 */ /* 0x000fe400078a08ff */
[----:B------:R-:W-:-:S02]  /*2b00*/  LEA R89, R70, R69, 0x1 ;  /* 0x0000004546597211 */ /* 0x000fc400078e08ff */
[-C--:B------:R-:W-:Y:S02]  /*2b10*/  LEA.HI.X.SX32 R129, R75, R204.reuse, 0x1, P4 ;  /* 0x000000cc4b817211 */ /* 0x080fe400020f0eff */
[C---:B------:R-:W-:Y:S02]  /*2b20*/  LEA R91, R70.reuse, R89, 0x1 ;  /* 0x00000059465b7211 */ /* 0x040fe400078e08ff */
[----:B------:R-:W-:Y:S02]  /*2b30*/  LEA.HI.X.SX32 R127, R77, R204, 0x1, P5 ;  /* 0x000000cc4d7f7211 */ /* 0x000fe400028f0eff */
[C---:B------:R-:W-:Y:S02]  /*2b40*/  LEA R71, R70.reuse, R91, 0x1 ;  /* 0x0000005b46477211 */ /* 0x040fe400078e08ff */
[----:B------:R-:W-:Y:S02]  /*2b50*/  LEA R122, P4, R79, R202, 0x1 ;  /* 0x000000ca4f7a7211 */ /* 0x000fe400078808ff */
[----:B------:R-:W-:-:S02]  /*2b60*/  LEA R73, R70, R71, 0x1 ;  /* 0x0000004746497211 */ /* 0x000fc400078e08ff */
[-C--:B------:R-:W-:Y:S01]  /*2b70*/  LEA R118, P6, R83, R202.reuse, 0x1 ;  /* 0x000000ca53767211 */ /* 0x080fe200078c08ff */
[----:B------:R-:W2:Y:S01]  /*2b80*/  @P2 LDG.E.U16 R156, desc[UR26][R132.64] ;  /* 0x0000001a849c2981 */ /* 0x000ea2000c1e1500 */
[C---:B------:R-:W-:Y:S02]  /*2b90*/  LEA R75, R70.reuse, R73, 0x1 ;  /* 0x00000049464b7211 */ /* 0x040fe400078e08ff */
[----:B------:R-:W-:Y:S02]  /*2ba0*/  LEA R120, P5, R81, R202, 0x1 ;  /* 0x000000ca51787211 */ /* 0x000fe400078a08ff */
[C---:B------:R-:W-:Y:S02]  /*2bb0*/  LEA R77, R70.reuse, R75, 0x1 ;  /* 0x0000004b464d7211 */ /* 0x040fe400078e08ff */
[----:B------:R-:W-:Y:S02]  /*2bc0*/  LEA.HI.X.SX32 R123, R79, R204, 0x1, P4 ;  /* 0x000000cc4f7b7211 */ /* 0x000fe400020f0eff */
[----:B------:R-:W-:-:S02]  /*2bd0*/  LEA R79, R70, R77, 0x1 ;  /* 0x0000004d464f7211 */ /* 0x000fc400078e08ff */
[-C--:B------:R-:W-:Y:S02]  /*2be0*/  LEA.HI.X.SX32 R119, R83, R204.reuse, 0x1, P6 ;  /* 0x000000cc53777211 */ /* 0x080fe400030f0eff */
[----:B------:R-:W-:Y:S02]  /*2bf0*/  LEA.HI.X.SX32 R121, R81, R204, 0x1, P5 ;  /* 0x000000cc51797211 */ /* 0x000fe400028f0eff */
[C---:B------:R-:W-:Y:S02]  /*2c00*/  LEA R112, P6, R69.reuse, R202, 0x1 ;  /* 0x000000ca45707211 */ /* 0x040fe400078c08ff */
[----:B------:R-:W-:Y:S02]  /*2c10*/  LEA R81, R70, R79, 0x1 ;  /* 0x0000004f46517211 */ /* 0x000fe400078e08ff */
[----:B------:R-:W-:Y:S02]  /*2c20*/  LEA.HI.X.SX32 R113, R69, R204, 0x1, P6 ;  /* 0x000000cc45717211 */ /* 0x000fe400030f0eff */
[----:B------:R-:W-:-:S02]  /*2c30*/  LEA R116, P4, R85, R202, 0x1 ;  /* 0x000000ca55747211 */ /* 0x000fc400078808ff */
[C---:B------:R-:W-:Y:S02]  /*2c40*/  LEA R69, R70.reuse, R81, 0x1 ;  /* 0x0000005146457211 */ /* 0x040fe400078e08ff */
[----:B------:R-:W-:Y:S02]  /*2c50*/  LEA R114, P5, R87, R202, 0x1 ;  /* 0x000000ca57727211 */ /* 0x000fe400078a08ff */
[----:B------:R-:W-:Y:S02]  /*2c60*/  LEA.HI.X.SX32 R117, R85, R204, 0x1, P4 ;  /* 0x000000cc55757211 */ /* 0x000fe400020f0eff */
[----:B------:R-:W-:Y:S02]  /*2c70*/  LEA R83, R70, R69, 0x1 ;  /* 0x0000004546537211 */ /* 0x000fe400078e08ff */
[----:B------:R-:W-:Y:S02]  /*2c80*/  LEA R110, P4, R89, R202, 0x1 ;  /* 0x000000ca596e7211 */ /* 0x000fe400078808ff */
[----:B------:R-:W-:-:S02]  /*2c90*/  LEA.HI.X.SX32 R115, R87, R204, 0x1, P5 ;  /* 0x000000cc57737211 */ /* 0x000fc400028f0eff */
[----:B------:R-:W-:Y:S02]  /*2ca0*/  LEA R106, P5, R71, R202, 0x1 ;  /* 0x000000ca476a7211 */ /* 0x000fe400078a08ff */
[----:B------:R-:W-:Y:S02]  /*2cb0*/  LEA R85, R70, R83, 0x1 ;  /* 0x0000005346557211 */ /* 0x000fe400078e08ff */
[----:B------:R-:W-:Y:S02]  /*2cc0*/  LEA.HI.X.SX32 R111, R89, R204, 0x1, P4 ;  /* 0x000000cc596f7211 */ /* 0x000fe400020f0eff */
[-C--:B------:R-:W-:Y:S02]  /*2cd0*/  LEA R108, P4, R91, R202.reuse, 0x1 ;  /* 0x000000ca5b6c7211 */ /* 0x080fe400078808ff */
[----:B------:R-:W-:Y:S02]  /*2ce0*/  LEA R104, P6, R73, R202, 0x1 ;  /* 0x000000ca49687211 */ /* 0x000fe400078c08ff */
[----:B------:R-:W-:-:S02]  /*2cf0*/  LEA.HI.X.SX32 R107, R71, R204, 0x1, P5 ;  /* 0x000000cc476b7211 */ /* 0x000fc400028f0eff */
[C---:B------:R-:W-:Y:S02]  /*2d00*/  LEA R71, R70.reuse, R85, 0x1 ;  /* 0x0000005546477211 */ /* 0x040fe400078e08ff */
[-C--:B------:R-:W-:Y:S02]  /*2d10*/  LEA.HI.X.SX32 R109, R91, R204.reuse, 0x1, P4 ;  /* 0x000000cc5b6d7211 */ /* 0x080fe400020f0eff */
[----:B------:R-:W-:Y:S02]  /*2d20*/  LEA.HI.X.SX32 R105, R73, R204, 0x1, P6 ;  /* 0x000000cc49697211 */ /* 0x000fe400030f0eff */
[-C--:B------:R-:W-:Y:S02]  /*2d30*/  LEA R102, P4, R75, R202.reuse, 0x1 ;  /* 0x000000ca4b667211 */ /* 0x080fe400078808ff */
[----:B------:R-:W-:Y:S02]  /*2d40*/  LEA R73, R70, R71, 0x1 ;  /* 0x0000004746497211 */ /* 0x000fe400078e08ff */
[----:B------:R-:W-:-:S02]  /*2d50*/  LEA R100, P5, R77, R202, 0x1 ;  /* 0x000000ca4d647211 */ /* 0x000fc400078a08ff */
[-C--:B------:R-:W-:Y:S02]  /*2d60*/  LEA.HI.X.SX32 R103, R75, R204.reuse, 0x1, P4 ;  /* 0x000000cc4b677211 */ /* 0x080fe400020f0eff */
[C---:B------:R-:W-:Y:S02]  /*2d70*/  LEA R75, R70.reuse, R73, 0x1 ;  /* 0x00000049464b7211 */ /* 0x040fe400078e08ff */
[----:B------:R-:W-:Y:S02]  /*2d80*/  LEA.HI.X.SX32 R101, R77, R204, 0x1, P5 ;  /* 0x000000cc4d657211 */ /* 0x000fe400028f0eff */
[-C--:B------:R-:W-:Y:S02]  /*2d90*/  LEA R94, P5, R69, R202.reuse, 0x1 ;  /* 0x000000ca455e7211 */ /* 0x080fe400078a08ff */
[----:B------:R-:W-:Y:S02]  /*2da0*/  LEA R77, R70, R75, 0x1 ;  /* 0x0000004b464d7211 */ /* 0x000fe400078e08ff */
[----:B------:R-:W-:-:S02]  /*2db0*/  LEA R98, P6, R79, R202, 0x1 ;  /* 0x000000ca4f627211 */ /* 0x000fc400078c08ff */
[----:B------:R-:W-:Y:S02]  /*2dc0*/  PRMT R214, RZ, 0x7610, R214 ;  /* 0x00007610ffd67816 */ /* 0x000fe400000000d6 */
[-C--:B------:R-:W-:Y:S02]  /*2dd0*/  LEA.HI.X.SX32 R95, R69, R204.reuse, 0x1, P5 ;  /* 0x000000cc455f7211 */ /* 0x080fe400028f0eff */
[----:B------:R-:W-:Y:S02]  /*2de0*/  LEA R69, R70, R77, 0x1 ;  /* 0x0000004d46457211 */ /* 0x000fe400078e08ff */
[----:B------:R-:W-:Y:S01]  /*2df0*/  LEA.HI.X.SX32 R99, R79, R204, 0x1, P6 ;  /* 0x000000cc4f637211 */ /* 0x000fe200030f0eff */
[----:B------:R-:W3:Y:S01]  /*2e00*/  @P2 LDG.E.U16 R214, desc[UR26][R122.64] ;  /* 0x0000001a7ad62981 */ /* 0x000ee2000c1e1500 */
[-C--:B------:R-:W-:Y:S02]  /*2e10*/  LEA R92, P6, R83, R202.reuse, 0x1 ;  /* 0x000000ca535c7211 */ /* 0x080fe400078c08ff */
[----:B------:R-:W-:-:S02]  /*2e20*/  LEA R88, P5, R71, R202, 0x1 ;  /* 0x000000ca47587211 */ /* 0x000fc400078a08ff */
[C---:B------:R-:W-:Y:S02]  /*2e30*/  LEA R79, R70.reuse, R69, 0x1 ;  /* 0x00000045464f7211 */ /* 0x040fe400078e08ff */
[----:B0-----:R-:W-:Y:S02]  /*2e40*/  LEA.HI.X.SX32 R93, R83, R204, 0x1, P6 ;  /* 0x000000cc535d7211 */ /* 0x001fe400030f0eff */
[----:B------:R-:W-:Y:S02]  /*2e50*/  LEA R86, P6, R73, R202, 0x1 ;  /* 0x000000ca49567211 */ /* 0x000fe400078c08ff */
[----:B------:R-:W-:Y:S02]  /*2e60*/  LEA.HI.X.SX32 R89, R71, R204, 0x1, P5 ;  /* 0x000000cc47597211 */ /* 0x000fe400028f0eff */
[----:B------:R-:W-:Y:S02]  /*2e70*/  LEA R96, P4, R81, R202, 0x1 ;  /* 0x000000ca51607211 */ /* 0x000fe400078808ff */
[----:B------:R-:W-:-:S02]  /*2e80*/  LEA R71, R70, R79, 0x1 ;  /* 0x0000004f46477211 */ /* 0x000fc400078e08ff */
[-C--:B------:R-:W-:Y:S02]  /*2e90*/  LEA.HI.X.SX32 R87, R73, R204.reuse, 0x1, P6 ;  /* 0x000000cc49577211 */ /* 0x080fe400030f0eff */
[----:B------:R-:W-:Y:S02]  /*2ea0*/  LEA.HI.X.SX32 R97, R81, R204, 0x1, P4 ;  /* 0x000000cc51617211 */ /* 0x000fe400020f0eff */
[C---:B------:R-:W-:Y:S02]  /*2eb0*/  LEA R73, R70.reuse, R71, 0x1 ;  /* 0x0000004746497211 */ /* 0x040fe400078e08ff */
[-C--:B------:R-:W-:Y:S02]  /*2ec0*/  LEA R90, P4, R85, R202.reuse, 0x1 ;  /* 0x000000ca555a7211 */ /* 0x080fe400078808ff */
        /* <DEDUP_REMOVED lines=10> */
[-C--:B------:R-:W-:Y:S02]  /*2f70*/  LEA R76, P5, R71, R202.reuse, 0x1 ;  /* 0x000000ca474c7211 */ /* 0x080fe400078a08ff */
[----:B------:R-:W-:Y:S02]  /*2f80*/  LEA R74, P6, R73, R202, 0x1 ;  /* 0x000000ca494a7211 */ /* 0x000fe400078c08ff */
[----:B------:R-:W-:Y:S02]  /*2f90*/  LEA R157, R70, R69, 0x1 ;  /* 0x00000045469d7211 */ /* 0x000fe400078e08ff */
[----:B------:R-:W-:-:S02]  /*2fa0*/  LEA.HI.X.SX32 R79, R79, R204, 0x1, P4 ;  /* 0x000000cc4f4f7211 */ /* 0x000fc400020f0eff */
[-C--:B------:R-:W-:Y:S02]  /*2fb0*/  LEA.HI.X.SX32 R77, R71, R204.reuse, 0x1, P5 ;  /* 0x000000cc474d7211 */ /* 0x080fe400028f0eff */
[----:B------:R-:W-:Y:S02]  /*2fc0*/  LEA.HI.X.SX32 R75, R73, R204, 0x1, P6 ;  /* 0x000000cc494b7211 */ /* 0x000fe400030f0eff */
[-C--:B------:R-:W-:Y:S02]  /*2fd0*/  LEA R72, P4, R155, R202.reuse, 0x1 ;  /* 0x000000ca9b487211 */ /* 0x080fe400078808ff */
[-C--:B------:R-:W-:Y:S02]  /*2fe0*/  LEA R70, P5, R69, R202.reuse, 0x1 ;  /* 0x000000ca45467211 */ /* 0x080fe400078a08ff */
[----:B------:R-:W-:Y:S02]  /*2ff0*/  LEA R68, P6, R157, R202, 0x1 ;  /* 0x000000ca9d447211 */ /* 0x000fe400078c08ff */
[----:B------:R-:W-:Y:S01]  /*3000*/  PRMT R202, RZ, 0x7610, R202 ;  /* 0x00007610ffca7816 */ /* 0x000fe200000000ca */
[----:B------:R-:W-:Y:S01]  /*3010*/  FFMA R225, R4, UR9, -R124 ;  /* 0x0000000904e17c23 */ /* 0x000fe2000800087c */
[----:B------:R-:W-:-:S04]  /*3020*/  PRMT R4, RZ, 0x7610, R4 ;  /* 0x00007610ff047816 */ /* 0x000fc80000000004 */
[----:B------:R-:W4:Y:S01]  /*3030*/  @P2 LDG.E.U16 R202, desc[UR26][R114.64] ;  /* 0x0000001a72ca2981 */ /* 0x000f22000c1e1500 */
[----:B------:R-:W-:Y:S02]  /*3040*/  PRMT R222, RZ, 0x7610, R222 ;  /* 0x00007610ffde7816 */ /* 0x000fe400000000de */
[----:B------:R-:W-:Y:S01]  /*3050*/  PRMT R218, RZ, 0x7610, R218 ;  /* 0x00007610ffda7816 */ /* 0x000fe200000000da */
[----:B------:R-:W5:Y:S01]  /*3060*/  @P2 LDG.E.U16 R4, desc[UR26][R82.64] ;  /* 0x0000001a52042981 */ /* 0x000f62000c1e1500 */
[----:B------:R-:W-:Y:S02]  /*3070*/  PRMT R220, RZ, 0x7610, R220 ;  /* 0x00007610ffdc7816 */ /* 0x000fe400000000dc */
[----:B------:R-:W-:Y:S01]  /*3080*/  PRMT R230, RZ, 0x7610, R230 ;  /* 0x00007610ffe67816 */ /* 0x000fe200000000e6 */
[----:B------:R-:W2:Y:S01]  /*3090*/  @P2 LDG.E.U16 R222, desc[UR26][R106.64] ;  /* 0x0000001a6ade2981 */ /* 0x000ea2000c1e1500 */
[----:B------:R-:W-:-:S03]  /*30a0*/  PRMT R219, RZ, 0x7610, R219 ;  /* 0x00007610ffdb7816 */ /* 0x000fc600000000db */
[----:B------:R-:W2:Y:S04]  /*30b0*/  @P2 LDG.E.U16 R218, desc[UR26][R98.64] ;  /* 0x0000001a62da2981 */ /* 0x000ea8000c1e1500 */
[----:B------:R-:W2:Y:S04]  /*30c0*/  @P2 LDG.E.U16 R220, desc[UR26][R90.64] ;  /* 0x0000001a5adc2981 */ /* 0x000ea8000c1e1500 */
[----:B------:R-:W2:Y:S04]  /*30d0*/  @P2 LDG.E.U16 R230, desc[UR26][R74.64] ;  /* 0x0000001a4ae62981 */ /* 0x000ea8000c1e1500 */
[----:B------:R-:W2:Y:S01]  /*30e0*/  @P2 LDG.E.U16 R219, desc[UR26][R130.64] ;  /* 0x0000001a82db2981 */ /* 0x000ea2000c1e1500 */
[----:B------:R-:W-:-:S02]  /*30f0*/  LEA.HI.X.SX32 R71, R69, R204, 0x1, P5 ;  /* 0x000000cc45477211 */ /* 0x000fc400028f0eff */
[----:B------:R-:W-:Y:S02]  /*3100*/  LEA.HI.X.SX32 R69, R157, R204, 0x1, P6 ;  /* 0x000000cc9d457211 */ /* 0x000fe400030f0eff */
[----:B------:R-:W-:Y:S01]  /*3110*/  PRMT R157, RZ, 0x7610, R157 ;  /* 0x00007610ff9d7816 */ /* 0x000fe2000000009d */
[----:B------:R-:W-:Y:S01]  /*3120*/  FFMA R232, R6, UR9, -R124 ;  /* 0x0000000906e87c23 */ /* 0x000fe2000800087c */
[----:B------:R-:W-:-:S03]  /*3130*/  FMUL R234, R225, 1.4426950216293334961 ;  /* 0x3fb8aa3be1ea7820 */ /* 0x000fc60000400000 */
[----:B------:R-:W-:Y:S01]  /*3140*/  FMUL R236, R232, 1.4426950216293334961 ;  /* 0x3fb8aa3be8ec7820 */ /* 0x000fe20000400000 */
[----:B------:R-:W2:Y:S01]  /*3150*/  @P2 LDG.E.U16 R157, desc[UR26][R112.64] ;  /* 0x0000001a709d2981 */ /* 0x000ea2000c1e1500 */
[--C-:B------:R-:W-:Y:S01]  /*3160*/  FFMA R232, R7, UR9, -R124.reuse ;  /* 0x0000000907e87c23 */ /* 0x100fe2000800087c */
[--C-:B------:R-:W-:Y:S02]  /*3170*/  FFMA R231, R5, UR9, -R124.reuse ;  /* 0x0000000905e77c23 */ /* 0x100fe4000800087c */
[----:B------:R0:W-:Y:S01]  /*3180*/  MUFU.EX2 R5, R234 ;  /* 0x000000ea00057308 */ /* 0x0001e20000000800 */
[----:B------:R-:W-:Y:S01]  /*3190*/  LEA.HI.X.SX32 R73, R155, R204, 0x1, P4 ;  /* 0x000000cc9b497211 */ /* 0x000fe200020f0eff */
[----:B------:R-:W-:Y:S01]  /*31a0*/  FMUL R235, R231, 1.4426950216293334961 ;  /* 0x3fb8aa3be7eb7820 */ /* 0x000fe20000400000 */
[----:B------:R-:W-:Y:S02]  /*31b0*/  PRMT R223, RZ, 0x7610, R223 ;  /* 0x00007610ffdf7816 */ /* 0x000fe400000000df */
[----:B------:R-:W-:Y:S01]  /*31c0*/  PRMT R221, RZ, 0x7610, R221 ;  /* 0x00007610ffdd7816 */ /* 0x000fe200000000dd */
[----:B0-----:R-:W-:Y:S01]  /*31d0*/  FMUL R234, R232, 1.4426950216293334961 ;  /* 0x3fb8aa3be8ea7820 */ /* 0x001fe20000400000 */
[----:B------:R-:W-:Y:S01]  /*31e0*/  FFMA R232, R8, UR9, -R124 ;  /* 0x0000000908e87c23 */ /* 0x000fe2000800087c */
[----:B------:R-:W-:-:S02]  /*31f0*/  PRMT R215, RZ, 0x7610, R215 ;  /* 0x00007610ffd77816 */ /* 0x000fc400000000d7 */
[----:B------:R-:W-:Y:S01]  /*3200*/  PRMT R217, RZ, 0x7610, R217 ;  /* 0x00007610ffd97816 */ /* 0x000fe200000000d9 */
[----:B------:R-:W-:Y:S01]  /*3210*/  FMUL R237, R232, 1.4426950216293334961 ;  /* 0x3fb8aa3be8ed7820 */ /* 0x000fe20000400000 */
[----:B------:R-:W-:Y:S02]  /*3220*/  PRMT R227, RZ, 0x7610, R227 ;  /* 0x00007610ffe37816 */ /* 0x000fe400000000e3 */
[----:B------:R-:W-:Y:S01]  /*3230*/  PRMT R233, RZ, 0x7610, R233 ;  /* 0x00007610ffe97816 */ /* 0x000fe200000000e9 */
[----:B------:R-:W-:Y:S01]  /*3240*/  FFMA R232, R9, UR9, -R124 ;  /* 0x0000000909e87c23 */ /* 0x000fe2000800087c */
[----:B------:R-:W-:Y:S01]  /*3250*/  PRMT R155, RZ, 0x7610, R155 ;  /* 0x00007610ff9b7816 */ /* 0x000fe2000000009b */
[----:B------:R0:W1:Y:S01]  /*3260*/  MUFU.EX2 R6, R235 ;  /* 0x000000eb00067308 */ /* 0x0000620000000800 */
[----:B------:R-:W2:Y:S04]  /*3270*/  @P2 LDG.E.U16 R223, desc[UR26][R120.64] ;  /* 0x0000001a78df2981 */ /* 0x000ea8000c1e1500 */
[----:B------:R-:W2:Y:S01]  /*3280*/  @P2 LDG.E.U16 R221, desc[UR26][R104.64] ;  /* 0x0000001a68dd2981 */ /* 0x000ea2000c1e1500 */
[----:B0-----:R-:W-:-:S03]  /*3290*/  FMUL R235, R232, 1.4426950216293334961 ;  /* 0x3fb8aa3be8eb7820 */ /* 0x001fc60000400000 */
[----:B------:R-:W2:Y:S01]  /*32a0*/  @P2 LDG.E.U16 R215, desc[UR26][R96.64] ;  /* 0x0000001a60d72981 */ /* 0x000ea2000c1e1500 */
[----:B------:R-:W-:-:S03]  /*32b0*/  FFMA R232, R10, UR9, -R124 ;  /* 0x000000090ae87c23 */ /* 0x000fc6000800087c */
[----:B------:R-:W2:Y:S04]  /*32c0*/  @P2 LDG.E.U16 R217, desc[UR26][R88.64] ;  /* 0x0000001a58d92981 */ /* 0x000ea8000c1e1500 */
[----:B------:R-:W2:Y:S04]  /*32d0*/  @P2 LDG.E.U16 R227, desc[UR26][R80.64] ;  /* 0x0000001a50e32981 */ /* 0x000ea8000c1e1500 */
[----:B------:R-:W2:Y:S04]  /*32e0*/  @P2 LDG.E.U16 R233, desc[UR26][R72.64] ;  /* 0x0000001a48e92981 */ /* 0x000ea8000c1e1500 */
[----:B------:R-:W2:Y:S01]  /*32f0*/  @P2 LDG.E.U16 R155, desc[UR26][R110.64] ;  /* 0x0000001a6e9b2981 */ /* 0x000ea2000c1e1500 */
[----:B------:R-:W-:Y:S01]  /*3300*/  FMUL R238, R232, 1.4426950216293334961 ;  /* 0x3fb8aa3be8ee7820 */ /* 0x000fe20000400000 */
[--C-:B------:R-:W-:Y:S01]  /*3310*/  FFMA R232, R11, UR9, -R124.reuse ;  /* 0x000000090be87c23 */ /* 0x100fe2000800087c */
[----:B------:R0:W-:Y:S03]  /*3320*/  MUFU.EX2 R8, R234 ;  /* 0x000000ea00087308 */ /* 0x0001e60000000800 */
[----:B0-----:R-:W-:Y:S01]  /*3330*/  FMUL R234, R232, 1.4426950216293334961 ;  /* 0x3fb8aa3be8ea7820 */ /* 0x001fe20000400000 */
[----:B------:R-:W-:-:S04]  /*3340*/  FFMA R232, R12, UR9, -R124 ;  /* 0x000000090ce87c23 */ /* 0x000fc8000800087c */
[----:B------:R0:W-:Y:S02]  /*3350*/  MUFU.EX2 R10, R235 ;  /* 0x000000eb000a7308 */ /* 0x0001e40000000800 */
[----:B0-----:R-:W-:Y:S01]  /*3360*/  FMUL R235, R232, 1.4426950216293334961 ;  /* 0x3fb8aa3be8eb7820 */ /* 0x001fe20000400000 */
[----:B------:R-:W-:-:S05]  /*3370*/  FFMA R232, R13, UR9, -R124 ;  /* 0x000000090de87c23 */ /* 0x000fca000800087c */
[----:B------:R0:W1:Y:S02]  /*3380*/  MUFU.EX2 R7, R236 ;  /* 0x000000ec00077308 */ /* 0x0000640000000800 */
[----:B0-----:R-:W-:Y:S01]  /*3390*/  FMUL R236, R232, 1.4426950216293334961 ;  /* 0x3fb8aa3be8ec7820 */ /* 0x001fe20000400000 */
[----:B------:R-:W-:-:S05]  /*33a0*/  FFMA R232, R14, UR9, -R124 ;  /* 0x000000090ee87c23 */ /* 0x000fca000800087c */
[----:B------:R0:W-:Y:S02]  /*33b0*/  MUFU.EX2 R12, R234 ;  /* 0x000000ea000c7308 */ /* 0x0001e40000000800 */
[----:B0-----:R-:W-:Y:S01]  /*33c0*/  FMUL R234, R232, 1.4426950216293334961 ;  /* 0x3fb8aa3be8ea7820 */ /* 0x001fe20000400000 */
[----:B------:R-:W-:-:S05]  /*33d0*/  FFMA R232, R15, UR9, -R124 ;  /* 0x000000090fe87c23 */ /* 0x000fca000800087c */
[----:B------:R0:W-:Y:S08]  /*33e0*/  MUFU.EX2 R13, R235 ;  /* 0x000000eb000d7308 */ /* 0x0001f00000000800 */
[----:B------:R1:W-:Y:S01]  /*33f0*/  MUFU.EX2 R15, R234 ;  /* 0x000000ea000f7308 */ /* 0x0003e20000000800 */
[----:B0-----:R-:W-:Y:S01]  /*3400*/  FMUL R235, R232, 1.4426950216293334961 ;  /* 0x3fb8aa3be8eb7820 */ /* 0x001fe20000400000 */
[--C-:B------:R-:W-:Y:S01]  /*3410*/  FFMA R232, R16, UR9, -R124.reuse ;  /* 0x0000000910e87c23 */ /* 0x100fe2000800087c */
[----:B-1----:R-:W-:-:S05]  /*3420*/  FFMA R234, R18, UR9, -R124 ;  /* 0x0000000912ea7c23 */ /* 0x002fca000800087c */
[----:B------:R0:W-:Y:S08]  /*3430*/  MUFU.EX2 R14, R236 ;  /* 0x000000ec000e7308 */ /* 0x0001f00000000800 */
[----:B------:R1:W-:Y:S01]  /*3440*/  MUFU.EX2 R16, R235 ;  /* 0x000000eb00107308 */ /* 0x0003e20000000800 */
[----:B0-----:R-:W-:Y:S01]  /*3450*/  FMUL R236, R232, 1.4426950216293334961 ;  /* 0x3fb8aa3be8ec7820 */ /* 0x001fe20000400000 */
[--C-:B------:R-:W-:Y:S01]  /*3460*/  FFMA R232, R17, UR9, -R124.reuse ;  /* 0x0000000911e87c23 */ /* 0x100fe2000800087c */
[----:B-1----:R-:W-:Y:S01]  /*3470*/  FMUL R235, R234, 1.4426950216293334961 ;  /* 0x3fb8aa3beaeb7820 */ /* 0x002fe20000400000 */
[----:B------:R-:W-:-:S04]  /*3480*/  FFMA R234, R19, UR9, -R124 ;  /* 0x0000000913ea7c23 */ /* 0x000fc8000800087c */
[----:B------:R0:W-:Y:S02]  /*3490*/  MUFU.EX2 R17, R236 ;  /* 0x000000ec00117308 */ /* 0x0001e40000000800 */
[----:B0-----:R-:W-:Y:S01]  /*34a0*/  FMUL R236, R234, 1.4426950216293334961 ;  /* 0x3fb8aa3beaec7820 */ /* 0x001fe20000400000 */
[----:B------:R-:W-:-:S05]  /*34b0*/  FFMA R234, R20, UR9, -R124 ;  /* 0x0000000914ea7c23 */ /* 0x000fca000800087c */
[----:B------:R0:W1:Y:S08]  /*34c0*/  MUFU.EX2 R9, R237 ;  /* 0x000000ed00097308 */ /* 0x0000700000000800 */
[----:B------:R1:W2:Y:S01]  /*34d0*/  MUFU.EX2 R11, R238 ;  /* 0x000000ee000b7308 */ /* 0x0002a20000000800 */
[----:B0-----:R-:W-:Y:S01]  /*34e0*/  FMUL R237, R232, 1.4426950216293334961 ;  /* 0x3fb8aa3be8ed7820 */ /* 0x001fe20000400000 */
[----:B-1----:R-:W-:Y:S01]  /*34f0*/  FMUL R238, R234, 1.4426950216293334961 ;  /* 0x3fb8aa3beaee7820 */ /* 0x002fe20000400000 */
[----:B------:R-:W-:-:S05]  /*3500*/  FFMA R234, R21, UR9, -R124 ;  /* 0x0000000915ea7c23 */ /* 0x000fca000800087c */
[----:B------:R0:W1:Y:S02]  /*3510*/  MUFU.EX2 R18, R237 ;  /* 0x000000ed00127308 */ /* 0x0000640000000800 */
[----:B0-----:R-:W-:Y:S01]  /*3520*/  FMUL R237, R234, 1.4426950216293334961 ;  /* 0x3fb8aa3beaed7820 */ /* 0x001fe20000400000 */
[----:B------:R-:W-:-:S04]  /*3530*/  FFMA R234, R22, UR9, -R124 ;  /* 0x0000000916ea7c23 */ /* 0x000fc8000800087c */
[----:B------:R-:W-:Y:S01]  /*3540*/  FMUL R239, R234, 1.4426950216293334961 ;  /* 0x3fb8aa3beaef7820 */ /* 0x000fe20000400000 */
[--C-:B------:R-:W-:Y:S01]  /*3550*/  FFMA R234, R23, UR9, -R124.reuse ;  /* 0x0000000917ea7c23 */ /* 0x100fe2000800087c */
[----:B------:R0:W1:Y:S01]  /*3560*/  MUFU.EX2 R19, R235 ;  /* 0x000000eb00137308 */ /* 0x0000620000000800 */
[----:B------:R-:W-:Y:S02]  /*3570*/  PRMT R209, RZ, 0x7610, R209 ;  /* 0x00007610ffd17816 */ /* 0x000fe400000000d1 */
[----:B------:R-:W-:Y:S02]  /*3580*/  PRMT R213, RZ, 0x7610, R213 ;  /* 0x00007610ffd57816 */ /* 0x000fe400000000d5 */
[----:B------:R-:W-:Y:S02]  /*3590*/  PRMT R211, RZ, 0x7610, R211 ;  /* 0x00007610ffd37816 */ /* 0x000fe400000000d3 */
[----:B------:R-:W-:Y:S02]  /*35a0*/  PRMT R207, RZ, 0x7610, R207 ;  /* 0x00007610ffcf7816 */ /* 0x000fe400000000cf */
[----:B------:R-:W-:Y:S01]  /*35b0*/  PRMT R229, RZ, 0x7610, R229 ;  /* 0x00007610ffe57816 */ /* 0x000fe200000000e5 */
[----:B0-----:R-:W-:Y:S01]  /*35c0*/  FMUL R235, R234, 1.4426950216293334961 ;  /* 0x3fb8aa3beaeb7820 */ /* 0x001fe20000400000 */
[----:B------:R-:W-:Y:S01]  /*35d0*/  PRMT R225, RZ, 0x7610, R225 ;  /* 0x00007610ffe17816 */ /* 0x000fe200000000e1 */
[----:B------:R-:W-:Y:S01]  /*35e0*/  FFMA R234, R24, UR9, -R124 ;  /* 0x0000000918ea7c23 */ /* 0x000fe2000800087c */
[----:B------:R-:W-:-:S02]  /*35f0*/  PRMT R231, RZ, 0x7610, R231 ;  /* 0x00007610ffe77816 */ /* 0x000fc400000000e7 */
[----:B------:R-:W-:Y:S02]  /*3600*/  PRMT R206, RZ, 0x7610, R206 ;  /* 0x00007610ffce7816 */ /* 0x000fe400000000ce */
[----:B------:R-:W-:Y:S02]  /*3610*/  PRMT R210, RZ, 0x7610, R210 ;  /* 0x00007610ffd27816 */ /* 0x000fe400000000d2 */
[----:B------:R-:W-:Y:S02]  /*3620*/  PRMT R203, RZ, 0x7610, R203 ;  /* 0x00007610ffcb7816 */ /* 0x000fe400000000cb */
[----:B------:R-:W-:Y:S02]  /*3630*/  PRMT R208, RZ, 0x7610, R208 ;  /* 0x00007610ffd07816 */ /* 0x000fe400000000d0 */
[----:B------:R-:W-:Y:S02]  /*3640*/  PRMT R204, RZ, 0x7610, R204 ;  /* 0x00007610ffcc7816 */ /* 0x000fe400000000cc */
[----:B------:R-:W-:-:S02]  /*3650*/  PRMT R226, RZ, 0x7610, R226 ;  /* 0x00007610ffe27816 */ /* 0x000fc400000000e2 */
[----:B------:R-:W-:Y:S01]  /*3660*/  PRMT R228, RZ, 0x7610, R228 ;  /* 0x00007610ffe47816 */ /* 0x000fe200000000e4 */
[----:B------:R0:W1:Y:S01]  /*3670*/  MUFU.EX2 R20, R236 ;  /* 0x000000ec00147308 */ /* 0x0000620000000800 */
[----:B------:R-:W-:Y:S01]  /*3680*/  PRMT R232, RZ, 0x7610, R232 ;  /* 0x00007610ffe87816 */ /* 0x000fe200000000e8 */
[----:B------:R-:W3:Y:S04]  /*3690*/  @P2 LDG.E.U16 R209, desc[UR26][R128.64] ;  /* 0x0000001a80d12981 */ /* 0x000ee8000c1e1500 */
[----:B------:R-:W3:Y:S01]  /*36a0*/  @P2 LDG.E.U16 R213, desc[UR26][R118.64] ;  /* 0x0000001a76d52981 */ /* 0x000ee2000c1e1500 */
[----:B0-----:R-:W-:-:S03]  /*36b0*/  FMUL R236, R234, 1.4426950216293334961 ;  /* 0x3fb8aa3beaec7820 */ /* 0x001fc60000400000 */
[----:B------:R-:W3:Y:S01]  /*36c0*/  @P2 LDG.E.U16 R211, desc[UR26][R102.64] ;  /* 0x0000001a66d32981 */ /* 0x000ee2000c1e1500 */
[----:B------:R-:W-:-:S03]  /*36d0*/  FFMA R234, R25, UR9, -R124 ;  /* 0x0000000919ea7c23 */ /* 0x000fc6000800087c */
[----:B------:R-:W3:Y:S01]  /*36e0*/  @P2 LDG.E.U16 R207, desc[UR26][R94.64] ;  /* 0x0000001a5ecf2981 */ /* 0x000ee2000c1e1500 */
[----:B------:R0:W1:Y:S03]  /*36f0*/  MUFU.EX2 R21, R238 ;  /* 0x000000ee00157308 */ /* 0x0000660000000800 */
[----:B------:R-:W3:Y:S04]  /*3700*/  @P2 LDG.E.U16 R229, desc[UR26][R86.64] ;  /* 0x0000001a56e52981 */ /* 0x000ee8000c1e1500 */
[----:B------:R-:W3:Y:S04]  /*3710*/  @P2 LDG.E.U16 R225, desc[UR26][R78.64] ;  /* 0x0000001a4ee12981 */ /* 0x000ee8000c1e1500 */
[----:B------:R-:W3:Y:S01]  /*3720*/  @P2 LDG.E.U16 R231, desc[UR26][R70.64] ;  /* 0x0000001a46e72981 */ /* 0x000ee2000c1e1500 */
[----:B0-----:R-:W-:-:S03]  /*3730*/  FMUL R238, R234, 1.4426950216293334961 ;  /* 0x3fb8aa3beaee7820 */ /* 0x001fc60000400000 */
[----:B------:R-:W3:Y:S04]  /*3740*/  @P2 LDG.E.U16 R206, desc[UR26][R126.64] ;  /* 0x0000001a7ece2981 */ /* 0x000ee8000c1e1500 */
[----:B------:R-:W3:Y:S04]  /*3750*/  @P2 LDG.E.U16 R210, desc[UR26][R116.64] ;  /* 0x0000001a74d22981 */ /* 0x000ee8000c1e1500 */
[----:B------:R-:W3:Y:S04]  /*3760*/  @P2 LDG.E.U16 R203, desc[UR26][R108.64] ;  /* 0x0000001a6ccb2981 */ /* 0x000ee8000c1e1500 */
[----:B------:R-:W3:Y:S04]  /*3770*/  @P2 LDG.E.U16 R208, desc[UR26][R100.64] ;  /* 0x0000001a64d02981 */ /* 0x000ee8000c1e1500 */
[----:B------:R-:W3:Y:S04]  /*3780*/  @P2 LDG.E.U16 R204, desc[UR26][R92.64] ;  /* 0x0000001a5ccc2981 */ /* 0x000ee8000c1e1500 */
[----:B------:R-:W3:Y:S04]  /*3790*/  @P2 LDG.E.U16 R226, desc[UR26][R84.64] ;  /* 0x0000001a54e22981 */ /* 0x000ee8000c1e1500 */
[----:B------:R-:W3:Y:S04]  /*37a0*/  @P2 LDG.E.U16 R228, desc[UR26][R76.64] ;  /* 0x0000001a4ce42981 */ /* 0x000ee8000c1e1500 */
[----:B------:R-:W3:Y:S01]  /*37b0*/  @P2 LDG.E.U16 R232, desc[UR26][R68.64] ;  /* 0x0000001a44e82981 */ /* 0x000ee2000c1e1500 */
[--C-:B------:R-:W-:Y:S01]  /*37c0*/  FFMA R234, R26, UR9, -R124.reuse ;  /* 0x000000091aea7c23 */ /* 0x100fe2000800087c */
[----:B------:R0:W1:Y:S03]  /*37d0*/  MUFU.EX2 R22, R237 ;  /* 0x000000ed00167308 */ /* 0x0000660000000800 */
[----:B0-----:R-:W-:Y:S01]  /*37e0*/  FMUL R237, R234, 1.4426950216293334961 ;  /* 0x3fb8aa3beaed7820 */ /* 0x001fe20000400000 */
[----:B------:R-:W-:-:S04]  /*37f0*/  FFMA R234, R27, UR9, -R124 ;  /* 0x000000091bea7c23 */ /* 0x000fc8000800087c */
[----:B------:R0:W1:Y:S02]  /*3800*/  MUFU.EX2 R23, R239 ;  /* 0x000000ef00177308 */ /* 0x0000640000000800 */
[----:B0-----:R-:W-:Y:S01]  /*3810*/  FMUL R239, R234, 1.4426950216293334961 ;  /* 0x3fb8aa3beaef7820 */ /* 0x001fe20000400000 */
[----:B------:R-:W-:-:S05]  /*3820*/  FFMA R234, R28, UR9, -R124 ;  /* 0x000000091cea7c23 */ /* 0x000fca000800087c */
        /* <DEDUP_REMOVED lines=9> */
[----:B------:R0:W1:Y:S01]  /*38c0*/  MUFU.EX2 R27, R237 ;  /* 0x000000ed001b7308 */ /* 0x0000620000000800 */
[--C-:B------:R-:W-:Y:S01]  /*38d0*/  FFMA R36, R36, UR9, -R124.reuse ;  /* 0x0000000924247c23 */ /* 0x100fe2000800087c */
[----:B0-----:R-:W-:Y:S01]  /*38e0*/  FMUL R237, R234, 1.4426950216293334961 ;  /* 0x3fb8aa3beaed7820 */ /* 0x001fe20000400000 */
[----:B------:R-:W-:-:S05]  /*38f0*/  FFMA R234, R32, UR9, -R124 ;  /* 0x0000000920ea7c23 */ /* 0x000fca000800087c */
[----:B------:R0:W1:Y:S02]  /*3900*/  MUFU.EX2 R28, R239 ;  /* 0x000000ef001c7308 */ /* 0x0000640000000800 */
[----:B0-----:R-:W-:Y:S01]  /*3910*/  FMUL R239, R234, 1.4426950216293334961 ;  /* 0x3fb8aa3beaef7820 */ /* 0x001fe20000400000 */
[----:B------:R-:W-:-:S05]  /*3920*/  FFMA R234, R33, UR9, -R124 ;  /* 0x0000000921ea7c23 */ /* 0x000fca000800087c */
[----:B------:R0:W1:Y:S08]  /*3930*/  MUFU.EX2 R29, R235 ;  /* 0x000000eb001d7308 */ /* 0x0000700000000800 */
[----:B------:R1:W-:Y:S01]  /*3940*/  MUFU.EX2 R32, R237 ;  /* 0x000000ed00207308 */ /* 0x0003e20000000800 */
[----:B0-----:R-:W-:Y:S01]  /*3950*/  FMUL R235, R234, 1.4426950216293334961 ;  /* 0x3fb8aa3beaeb7820 */ /* 0x001fe20000400000 */
[--C-:B------:R-:W-:Y:S01]  /*3960*/  FFMA R234, R34, UR9, -R124.reuse ;  /* 0x0000000922ea7c23 */ /* 0x100fe2000800087c */
[----:B-1----:R-:W-:Y:S01]  /*3970*/  FMUL R237, R36, 1.4426950216293334961 ;  /* 0x3fb8aa3b24ed7820 */ /* 0x002fe20000400000 */
[----:B------:R-:W-:-:S04]  /*3980*/  FFMA R36, R37, UR9, -R124 ;  /* 0x0000000925247c23 */ /* 0x000fc8000800087c */
[----:B------:R0:W-:Y:S01]  /*3990*/  MUFU.EX2 R31, R238 ;  /* 0x000000ee001f7308 */ /* 0x0001e20000000800 */
[----:B------:R-:W-:-:S07]  /*39a0*/  LOP3.LUT R240, R224, 0x1f0, RZ, 0xc0, !PT ;  /* 0x000001f0e0f07812 */ /* 0x000fce00078ec0ff */
[----:B------:R1:W-:Y:S01]  /*39b0*/  MUFU.EX2 R34, R235 ;  /* 0x000000eb00227308 */ /* 0x0003e20000000800 */
[----:B0-----:R-:W-:-:S07]  /*39c0*/  FADD R238, R5, R6 ;  /* 0x0000000605ee7221 */ /* 0x001fce0000000000 */
[----:B------:R0:W2:Y:S01]  /*39d0*/  MUFU.EX2 R30, R236 ;  /* 0x000000ec001e7308 */ /* 0x0000a20000000800 */
[----:B-1----:R-:W-:Y:S01]  /*39e0*/  FMUL R235, R36, 1.4426950216293334961 ;  /* 0x3fb8aa3b24eb7820 */ /* 0x002fe20000400000 */
[----:B------:R-:W-:-:S06]  /*39f0*/  FFMA R36, R38, UR9, -R124 ;  /* 0x0000000926247c23 */ /* 0x000fcc000800087c */
[----:B------:R1:W2:Y:S01]  /*3a00*/  MUFU.EX2 R33, R239 ;  /* 0x000000ef00217308 */ /* 0x0002a20000000800 */
[----:B0-----:R-:W-:Y:S01]  /*3a10*/  FMUL R236, R234, 1.4426950216293334961 ;  /* 0x3fb8aa3beaec7820 */ /* 0x001fe20000400000 */
[----:B------:R-:W-:Y:S01]  /*3a20*/  FFMA R234, R35, UR9, -R124 ;  /* 0x0000000923ea7c23 */ /* 0x000fe2000800087c */
[----:B-1----:R-:W-:-:S05]  /*3a30*/  FADD R239, R7, R238 ;  /* 0x000000ee07ef7221 */ /* 0x002fca0000000000 */
[----:B------:R0:W1:Y:S01]  /*3a40*/  MUFU.EX2 R35, R236 ;  /* 0x000000ec00237308 */ /* 0x0000620000000800 */
[----:B------:R-:W-:Y:S01]  /*3a50*/  FADD R238, R8, R239 ;  /* 0x000000ef08ee7221 */ /* 0x000fe20000000000 */
[----:B0-----:R-:W-:Y:S02]  /*3a60*/  FMUL R236, R36, 1.4426950216293334961 ;  /* 0x3fb8aa3b24ec7820 */ /* 0x001fe40000400000 */
[----:B------:R-:W0:Y:S04]  /*3a70*/  LDSM.16.M88 R36, [R240+UR14+0x4000] ;  /* 0x0040000ef024783b */ /* 0x000e280008000000 */
[----:B------:R1:W-:Y:S01]  /*3a80*/  MUFU.EX2 R38, R235 ;  /* 0x000000eb00267308 */ /* 0x0003e20000000800 */
[----:B------:R-:W-:Y:S01]  /*3a90*/  BAR.SYNC.DEFER_BLOCKING 0x0 ;  /* 0x0000000000007b1d */ /* 0x000fe20000010000 */
[----:B------:R-:W-:Y:S01]  /*3aa0*/  FFMA R224, R39, UR9, -R124 ;  /* 0x0000000927e07c23 */ /* 0x000fe2000800087c */
[----:B-1----:R-:W-:-:S05]  /*3ab0*/  FADD R235, R9, R238 ;  /* 0x000000ee09eb7221 */ /* 0x002fca0000000000 */
[----:B------:R1:W-:Y:S02]  /*3ac0*/  MUFU.EX2 R39, R236 ;  /* 0x000000ec00277308 */ /* 0x0003e40000000800 */
[----:B-1----:R-:W-:-:S06]  /*3ad0*/  FADD R236, R10, R235 ;  /* 0x000000eb0aec7221 */ /* 0x002fcc0000000000 */
[----:B------:R1:W-:Y:S01]  /*3ae0*/  MUFU.EX2 R37, R237 ;  /* 0x000000ed00257308 */ /* 0x0003e20000000800 */
[----:B--2---:R-:W-:-:S04]  /*3af0*/  FADD R239, R11, R236 ;  /* 0x000000ec0bef7221 */ /* 0x004fc80000000000 */
[----:B------:R-:W-:Y:S01]  /*3b00*/  FADD R238, R12, R239 ;  /* 0x000000ef0cee7221 */ /* 0x000fe20000000000 */
[----:B-1----:R-:W-:Y:S01]  /*3b10*/  FMUL R237, R224, 1.4426950216293334961 ;  /* 0x3fb8aa3be0ed7820 */ /* 0x002fe20000400000 */
[----:B------:R-:W-:-:S03]  /*3b20*/  FFMA R224, R40, UR9, -R124 ;  /* 0x0000000928e07c23 */ /* 0x000fc6000800087c */
[----:B------:R1:W-:Y:S01]  /*3b30*/  MUFU.EX2 R40, R237 ;  /* 0x000000ed00287308 */ /* 0x0003e20000000800 */
[----:B------:R2:W-:Y:S01]  /*3b40*/  STS.U16 [R3+UR14+0x4000], R156 ;  /* 0x0040009c03007988 */ /* 0x0005e2000800040e */
[----:B-1----:R-:W-:Y:S01]  /*3b50*/  FADD R237, R13, R238 ;  /* 0x000000ee0ded7221 */ /* 0x002fe20000000000 */
[----:B--2---:R-:W-:-:S03]  /*3b60*/  FFMA R156, R41, UR9, -R124 ;  /* 0x00000009299c7c23 */ /* 0x004fc6000800087c */
[----:B------:R-:W-:Y:S01]  /*3b70*/  FADD R238, R14, R237 ;  /* 0x000000ed0eee7221 */ /* 0x000fe20000000000 */
[----:B------:R-:W-:-:S03]  /*3b80*/  FMUL R235, R156, 1.4426950216293334961 ;  /* 0x3fb8aa3b9ceb7820 */ /* 0x000fc60000400000 */
[----:B------:R-:W-:Y:S01]  /*3b90*/  FADD R237, R15, R238 ;  /* 0x000000ee0fed7221 */ /* 0x000fe20000000000 */
[----:B------:R-:W-:-:S03]  /*3ba0*/  FFMA R156, R42, UR9, -R124 ;  /* 0x000000092a9c7c23 */ /* 0x000fc6000800087c */
[----:B------:R-:W-:Y:S01]  /*3bb0*/  FADD R238, R16, R237 ;  /* 0x000000ed10ee7221 */ /* 0x000fe20000000000 */
[----:B------:R-:W-:Y:S01]  /*3bc0*/  FMUL R236, R156, 1.4426950216293334961 ;  /* 0x3fb8aa3b9cec7820 */ /* 0x000fe20000400000 */
[----:B------:R-:W-:Y:S02]  /*3bd0*/  FMUL R224, R224, 1.4426950216293334961 ;  /* 0x3fb8aa3be0e07820 */ /* 0x000fe40000400000 */
[----:B------:R-:W-:Y:S01]  /*3be0*/  FADD R237, R17, R238 ;  /* 0x000000ee11ed7221 */ /* 0x000fe20000000000 */
[----:B------:R-:W-:Y:S02]  /*3bf0*/  FFMA R156, R43, UR9, -R124 ;  /* 0x000000092b9c7c23 */ /* 0x000fe4000800087c */
[----:B------:R1:W-:Y:S02]  /*3c00*/  MUFU.EX2 R43, R236 ;  /* 0x000000ec002b7308 */ /* 0x0003e40000000800 */
[----:B-1----:R-:W-:-:S06]  /*3c10*/  FADD R236, R18, R237 ;  /* 0x000000ed12ec7221 */ /* 0x002fcc0000000000 */
[----:B------:R1:W-:Y:S01]  /*3c20*/  MUFU.EX2 R41, R224 ;  /* 0x000000e000297308 */ /* 0x0003e20000000800 */
[----:B------:R-:W-:Y:S01]  /*3c30*/  FADD R237, R19, R236 ;  /* 0x000000ec13ed7221 */ /* 0x000fe20000000000 */
[----:B-1----:R-:W-:Y:S01]  /*3c40*/  FMUL R224, R156, 1.4426950216293334961 ;  /* 0x3fb8aa3b9ce07820 */ /* 0x002fe20000400000 */
[----:B------:R-:W-:-:S05]  /*3c50*/  FFMA R156, R44, UR9, -R124 ;  /* 0x000000092c9c7c23 */ /* 0x000fca000800087c */
[----:B------:R1:W-:Y:S01]  /*3c60*/  MUFU.EX2 R44, R224 ;  /* 0x000000e0002c7308 */ /* 0x0003e20000000800 */
[----:B------:R-:W-:Y:S01]  /*3c70*/  FFMA R47, R47, UR9, -R124 ;  /* 0x000000092f2f7c23 */ /* 0x000fe2000800087c */
[----:B-1----:R-:W-:-:S06]  /*3c80*/  FADD R224, R20, R237 ;  /* 0x000000ed14e07221 */ /* 0x002fcc0000000000 */
[----:B------:R1:W-:Y:S01]  /*3c90*/  MUFU.EX2 R42, R235 ;  /* 0x000000eb002a7308 */ /* 0x0003e20000000800 */
[----:B------:R-:W-:-:S04]  /*3ca0*/  FADD R237, R21, R224 ;  /* 0x000000e015ed7221 */ /* 0x000fc80000000000 */
[----:B------:R-:W-:Y:S01]  /*3cb0*/  FADD R224, R22, R237 ;  /* 0x000000ed16e07221 */ /* 0x000fe20000000000 */
[----:B-1----:R-:W-:Y:S01]  /*3cc0*/  FMUL R235, R156, 1.4426950216293334961 ;  /* 0x3fb8aa3b9ceb7820 */ /* 0x002fe20000400000 */
[----:B------:R-:W-:-:S03]  /*3cd0*/  FFMA R156, R45, UR9, -R124 ;  /* 0x000000092d9c7c23 */ /* 0x000fc6000800087c */
[----:B------:R1:W-:Y:S01]  /*3ce0*/  MUFU.EX2 R45, R235 ;  /* 0x000000eb002d7308 */ /* 0x0003e20000000800 */
[----:B------:R-:W-:Y:S01]  /*3cf0*/  FFMA R48, R48, UR9, -R124 ;  /* 0x0000000930307c23 */ /* 0x000fe2000800087c */
[----:B-1----:R-:W-:Y:S01]  /*3d00*/  FMUL R235, R47, 1.4426950216293334961 ;  /* 0x3fb8aa3b2feb7820 */ /* 0x002fe20000400000 */
[----:B------:R-:W-:-:S04]  /*3d10*/  FADD R47, R23, R224 ;  /* 0x000000e0172f7221 */ /* 0x000fc80000000000 */
[----:B------:R-:W-:Y:S01]  /*3d20*/  FADD R224, R24, R47 ;  /* 0x0000002f18e07221 */ /* 0x000fe20000000000 */
[----:B------:R-:W-:-:S03]  /*3d30*/  FMUL R47, R48, 1.4426950216293334961 ;  /* 0x3fb8aa3b302f7820 */ /* 0x000fc60000400000 */
[----:B------:R-:W-:-:S04]  /*3d40*/  FADD R237, R25, R224 ;  /* 0x000000e019ed7221 */ /* 0x000fc80000000000 */
[----:B------:R-:W-:-:S04]  /*3d50*/  FADD R48, R26, R237 ;  /* 0x000000ed1a307221 */ /* 0x000fc80000000000 */
[----:B------:R-:W-:-:S04]  /*3d60*/  FADD R237, R27, R48 ;  /* 0x000000301bed7221 */ /* 0x000fc80000000000 */
[----:B------:R-:W-:Y:S01]  /*3d70*/  FADD R224, R28, R237 ;  /* 0x000000ed1ce07221 */ /* 0x000fe20000000000 */
[----:B------:R-:W-:-:S03]  /*3d80*/  FFMA R51, R51, UR9, -R124 ;  /* 0x0000000933337c23 */ /* 0x000fc6000800087c */
[----:B------:R-:W-:Y:S01]  /*3d90*/  FADD R237, R29, R224 ;  /* 0x000000e01ded7221 */ /* 0x000fe20000000000 */
[----:B------:R-:W-:-:S03]  /*3da0*/  FMUL R234, R234, 1.4426950216293334961 ;  /* 0x3fb8aa3beaea7820 */ /* 0x000fc60000400000 */
[----:B------:R-:W-:Y:S01]  /*3db0*/  FADD R236, R30, R237 ;  /* 0x000000ed1eec7221 */ /* 0x000fe20000000000 */
[----:B------:R-:W-:-:S03]  /*3dc0*/  FMUL R224, R51, 1.4426950216293334961 ;  /* 0x3fb8aa3b33e07820 */ /* 0x000fc60000400000 */
[----:B------:R-:W-:Y:S01]  /*3dd0*/  FADD R51, R31, R236 ;  /* 0x000000ec1f337221 */ /* 0x000fe20000000000 */
[----:B------:R-:W1:Y:S03]  /*3de0*/  MUFU.EX2 R234, R234 ;  /* 0x000000ea00ea7308 */ /* 0x000e660000000800 */
[----:B------:R-:W-:Y:S01]  /*3df0*/  FADD R236, R32, R51 ;  /* 0x0000003320ec7221 */ /* 0x000fe20000000000 */
[----:B------:R-:W-:-:S03]  /*3e00*/  FFMA R52, R52, UR9, -R124 ;  /* 0x0000000934347c23 */ /* 0x000fc6000800087c */
[----:B------:R-:W-:Y:S01]  /*3e10*/  FADD R237, R33, R236 ;  /* 0x000000ec21ed7221 */ /* 0x000fe20000000000 */
[----:B---3--:R2:W-:Y:S01]  /*3e20*/  STS.U16 [R3+UR14+0x4400], R214 ;  /* 0x004400d603007988 */ /* 0x0085e2000800040e */
[----:B------:R-:W-:Y:S01]  /*3e30*/  FFMA R53, R53, UR9, -R124 ;  /* 0x0000000935357c23 */ /* 0x000fe2000800087c */
[----:B------:R-:W-:-:S03]  /*3e40*/  FMUL R51, R52, 1.4426950216293334961 ;  /* 0x3fb8aa3b34337820 */ /* 0x000fc60000400000 */
[----:B------:R-:W-:Y:S01]  /*3e50*/  FMUL R52, R53, 1.4426950216293334961 ;  /* 0x3fb8aa3b35347820 */ /* 0x000fe20000400000 */
[----:B--2---:R-:W-:-:S04]  /*3e60*/  FADD R214, R34, R237 ;  /* 0x000000ed22d67221 */ /* 0x004fc80000000000 */
[----:B------:R-:W-:-:S04]  /*3e70*/  FADD R53, R35, R214 ;  /* 0x000000d623357221 */ /* 0x000fc80000000000 */
[----:B-1----:R-:W-:Y:S01]  /*3e80*/  FADD R214, R234, R53 ;  /* 0x00000035ead67221 */ /* 0x002fe20000000000 */
[----:B------:R-:W-:-:S03]  /*3e90*/  FFMA R54, R54, UR9, -R124 ;  /* 0x0000000936367c23 */ /* 0x000fc6000800087c */
[----:B------:R-:W-:Y:S01]  /*3ea0*/  FADD R237, R37, R214 ;  /* 0x000000d625ed7221 */ /* 0x000fe20000000000 */
[----:B------:R-:W-:Y:S01]  /*3eb0*/  FFMA R55, R55, UR9, -R124 ;  /* 0x0000000937377c23 */ /* 0x000fe2000800087c */
[----:B------:R-:W-:Y:S02]  /*3ec0*/  FMUL R53, R54, 1.4426950216293334961 ;  /* 0x3fb8aa3b36357820 */ /* 0x000fe40000400000 */
[----:B------:R-:W-:Y:S01]  /*3ed0*/  FADD R214, R38, R237 ;  /* 0x000000ed26d67221 */ /* 0x000fe20000000000 */
[----:B------:R-:W-:-:S03]  /*3ee0*/  FMUL R54, R55, 1.4426950216293334961 ;  /* 0x3fb8aa3b37367820 */ /* 0x000fc60000400000 */
[----:B------:R-:W-:Y:S01]  /*3ef0*/  FADD R55, R39, R214 ;  /* 0x000000d627377221 */ /* 0x000fe20000000000 */
[----:B------:R-:W-:Y:S01]  /*3f00*/  FMUL R156, R156, 1.4426950216293334961 ;  /* 0x3fb8aa3b9c9c7820 */ /* 0x000fe20000400000 */
[--C-:B------:R-:W-:Y:S02]  /*3f10*/  FFMA R46, R46, UR9, -R124.reuse ;  /* 0x000000092e2e7c23 */ /* 0x100fe4000800087c */
[----:B------:R-:W-:Y:S01]  /*3f20*/  FADD R214, R40, R55 ;  /* 0x0000003728d67221 */ /* 0x000fe20000000000 */
[----:B------:R-:W-:Y:S01]  /*3f30*/  FFMA R56, R56, UR9, -R124 ;  /* 0x0000000938387c23 */ /* 0x000fe2000800087c */
[----:B------:R-:W-:Y:S02]  /*3f40*/  FMUL R46, R46, 1.4426950216293334961 ;  /* 0x3fb8aa3b2e2e7820 */ /* 0x000fe40000400000 */
[----:B------:R-:W-:Y:S01]  /*3f50*/  FADD R237, R41, R214 ;  /* 0x000000d629ed7221 */ /* 0x000fe20000000000 */
[----:B------:R-:W1:Y:S01]  /*3f60*/  MUFU.EX2 R156, R156 ;  /* 0x0000009c009c7308 */ /* 0x000e620000000800 */
[----:B------:R-:W-:Y:S01]  /*3f70*/  FFMA R57, R57, UR9, -R124 ;  /* 0x0000000939397c23 */ /* 0x000fe2000800087c */
[----:B----4-:R2:W-:Y:S01]  /*3f80*/  STS.U16 [R3+UR14+0x4800], R202 ;  /* 0x004800ca03007988 */ /* 0x0105e2000800040e */
[----:B------:R-:W-:-:S02]  /*3f90*/  FMUL R55, R56, 1.4426950216293334961 ;  /* 0x3fb8aa3b38377820 */ /* 0x000fc40000400000 */
[----:B------:R-:W-:-:S03]  /*3fa0*/  FMUL R56, R57, 1.4426950216293334961 ;  /* 0x3fb8aa3b39387820 */ /* 0x000fc60000400000 */
[----:B------:R-:W3:Y:S01]  /*3fb0*/  MUFU.EX2 R46, R46 ;  /* 0x0000002e002e7308 */ /* 0x000ee20000000800 */
[----:B--2---:R-:W-:Y:S01]  /*3fc0*/  FADD R202, R42, R237 ;  /* 0x000000ed2aca7221 */ /* 0x004fe20000000000 */
[----:B------:R-:W-:-:S03]  /*3fd0*/  FFMA R49, R49, UR9, -R124 ;  /* 0x0000000931317c23 */ /* 0x000fc6000800087c */
[----:B------:R-:W-:-:S03]  /*3fe0*/  FADD R57, R43, R202 ;  /* 0x000000ca2b397221 */ /* 0x000fc60000000000 */
[----:B------:R-:W2:Y:S01]  /*3ff0*/  MUFU.EX2 R235, R235 ;  /* 0x000000eb00eb7308 */ /* 0x000ea20000000800 */
[----:B-----5:R4:W-:Y:S01]  /*4000*/  STS.U16 [R3+UR14+0x5800], R4 ;  /* 0x0058000403007988 */ /* 0x0209e2000800040e */
[----:B------:R-:W-:Y:S01]  /*4010*/  FFMA R48, R50, UR9, -R124 ;  /* 0x0000000932307c23 */ /* 0x000fe2000800087c */
[----:B------:R-:W-:Y:S02]  /*4020*/  FMUL R49, R49, 1.4426950216293334961 ;  /* 0x3fb8aa3b31317820 */ /* 0x000fe40000400000 */
[----:B------:R-:W-:Y:S01]  /*4030*/  STS.U16 [R3+UR14+0x4c00], R222 ;  /* 0x004c00de03007988 */ /* 0x000fe2000800040e */
[----:B------:R-:W-:Y:S02]  /*4040*/  FMUL R48, R48, 1.4426950216293334961 ;  /* 0x3fb8aa3b30307820 */ /* 0x000fe40000400000 */
[----:B------:R-:W5:Y:S01]  /*4050*/  MUFU.EX2 R47, R47 ;  /* 0x0000002f002f7308 */ /* 0x000f620000000800 */
[----:B------:R-:W-:Y:S01]  /*4060*/  STS.U16 [R3+UR14+0x5000], R218 ;  /* 0x005000da03007988 */ /* 0x000fe2000800040e */
[----:B----4-:R-:W-:-:S03]  /*4070*/  FADD R4, R44, R57 ;  /* 0x000000392c047221 */ /* 0x010fc60000000000 */
[----:B------:R-:W-:Y:S04]  /*4080*/  STS.U16 [R3+UR14+0x5400], R220 ;  /* 0x005400dc03007988 */ /* 0x000fe8000800040e */
[----:B------:R-:W-:Y:S04]  /*4090*/  STS.U16 [R3+UR14+0x5c00], R230 ;  /* 0x005c00e603007988 */ /* 0x000fe8000800040e */
[----:B------:R4:W-:Y:S01]  /*40a0*/  STS.U16 [R216+UR14+0x4100], R219 ;  /* 0x004100dbd8007988 */ /* 0x0009e2000800040e */
[----:B------:R-:W0:Y:S01]  /*40b0*/  MUFU.EX2 R50, R49 ;  /* 0x0000003100327308 */ /* 0x000e220000000800 */
[----:B----4-:R-:W-:-:S07]  /*40c0*/  FADD R219, R45, R4 ;  /* 0x000000042ddb7221 */ /* 0x010fce0000000000 */
[----:B------:R-:W4:Y:S01]  /*40d0*/  MUFU.EX2 R48, R48 ;  /* 0x0000003000307308 */ /* 0x000f220000000800 */
[----:B-1----:R-:W-:-:S04]  /*40e0*/  FADD R219, R156, R219 ;  /* 0x000000db9cdb7221 */ /* 0x002fc80000000000 */
[----:B---3--:R-:W-:-:S03]  /*40f0*/  FADD R4, R46, R219 ;  /* 0x000000db2e047221 */ /* 0x008fc60000000000 */
[----:B------:R-:W1:Y:S01]  /*4100*/  MUFU.EX2 R49, R224 ;  /* 0x000000e000317308 */ /* 0x000e620000000800 */
[----:B--2---:R-:W-:Y:S01]  /*4110*/  FADD R4, R235, R4 ;  /* 0x00000004eb047221 */ /* 0x004fe20000000000 */
[----:B------:R5:W-:Y:S06]  /*4120*/  STS.U16 [R216+UR14+0x4900], R157 ;  /* 0x0049009dd8007988 */ /* 0x000bec000800040e */
[----:B------:R-:W2:Y:S01]  /*4130*/  MUFU.EX2 R51, R51 ;  /* 0x0000003300337308 */ /* 0x000ea20000000800 */
[----:B-----5:R-:W-:-:S07]  /*4140*/  FADD R157, R47, R4 ;  /* 0x000000042f9d7221 */ /* 0x020fce0000000000 */
[----:B------:R-:W3:Y:S01]  /*4150*/  MUFU.EX2 R52, R52 ;  /* 0x0000003400347308 */ /* 0x000ee20000000800 */
[----:B0-----:R-:W-:Y:S01]  /*4160*/  FADD R157, R50, R157 ;  /* 0x0000009d329d7221 */ /* 0x001fe20000000000 */
[----:B------:R-:W-:-:S03]  /*4170*/  FFMA R58, R58, UR9, -R124 ;  /* 0x000000093a3a7c23 */ /* 0x000fc6000800087c */
[----:B----4-:R-:W-:-:S03]  /*4180*/  FADD R4, R48, R157 ;  /* 0x0000009d30047221 */ /* 0x010fc60000000000 */
[----:B------:R-:W0:Y:S01]  /*4190*/  MUFU.EX2 R53, R53 ;  /* 0x0000003500357308 */ /* 0x000e220000000800 */
[----:B------:R-:W-:Y:S01]  /*41a0*/  FFMA R59, R59, UR9, -R124 ;  /* 0x000000093b3b7c23 */ /* 0x000fe2000800087c */
[----:B-1----:R-:W-:Y:S01]  /*41b0*/  FADD R4, R49, R4 ;  /* 0x0000000431047221 */ /* 0x002fe20000000000 */
[--C-:B------:R-:W-:Y:S01]  /*41c0*/  FFMA R60, R60, UR9, -R124.reuse ;  /* 0x000000093c3c7c23 */ /* 0x100fe2000800087c */
[--C-:B------:R-:W-:Y:S01]  /*41d0*/  FFMA R61, R61, UR9, -R124.reuse ;  /* 0x000000093d3d7c23 */ /* 0x100fe2000800087c */
[----:B------:R-:W-:Y:S03]  /*41e0*/  STS.U16 [R216+UR14+0x4500], R223 ;  /* 0x004500dfd8007988 */ /* 0x000fe6000800040e */
[----:B------:R-:W1:Y:S01]  /*41f0*/  MUFU.EX2 R54, R54 ;  /* 0x0000003600367308 */ /* 0x000e620000000800 */
[----:B------:R-:W-:Y:S01]  /*4200*/  STS.U16 [R216+UR14+0x4d00], R221 ;  /* 0x004d00ddd8007988 */ /* 0x000fe2000800040e */
[----:B------:R-:W-:Y:S01]  /*4210*/  FFMA R62, R62, UR9, -R124 ;  /* 0x000000093e3e7c23 */ /* 0x000fe2000800087c */
[----:B------:R-:W-:-:S02]  /*4220*/  FMUL R57, R58, 1.4426950216293334961 ;  /* 0x3fb8aa3b3a397820 */ /* 0x000fc40000400000 */
[----:B------:R-:W-:Y:S01]  /*4230*/  STS.U16 [R216+UR14+0x5100], R215 ;  /* 0x005100d7d8007988 */ /* 0x000fe2000800040e */
[----:B------:R-:W-:Y:S02]  /*4240*/  FMUL R58, R59, 1.4426950216293334961 ;  /* 0x3fb8aa3b3b3a7820 */ /* 0x000fe40000400000 */
[----:B------:R-:W4:Y:S01]  /*4250*/  MUFU.EX2 R55, R55 ;  /* 0x0000003700377308 */ /* 0x000f220000000800 */
[----:B------:R-:W-:Y:S01]  /*4260*/  STS.U16 [R216+UR14+0x5500], R217 ;  /* 0x005500d9d8007988 */ /* 0x000fe2000800040e */
[----:B------:R-:W-:-:S03]  /*4270*/  FMUL R59, R60, 1.4426950216293334961 ;  /* 0x3fb8aa3b3c3b7820 */ /* 0x000fc60000400000 */
[----:B------:R-:W-:Y:S04]  /*4280*/  STS.U16 [R216+UR14+0x5900], R227 ;  /* 0x005900e3d8007988 */ /* 0x000fe8000800040e */
[----:B------:R-:W-:Y:S01]  /*4290*/  STS.U16 [R216+UR14+0x5d00], R233 ;  /* 0x005d00e9d8007988 */ /* 0x000fe2000800040e */
[----:B------:R-:W-:-:S03]  /*42a0*/  FMUL R60, R61, 1.4426950216293334961 ;  /* 0x3fb8aa3b3d3c7820 */ /* 0x000fc60000400000 */
[----:B------:R2:W-:Y:S01]  /*42b0*/  STS.U16 [R212+UR14+0x4a00], R155 ;  /* 0x004a009bd4007988 */ /* 0x0005e2000800040e */
[----:B------:R-:W5:Y:S01]  /*42c0*/  MUFU.EX2 R56, R56 ;  /* 0x0000003800387308 */ /* 0x000f620000000800 */
[----:B------:R-:W-:Y:S01]  /*42d0*/  FMUL R61, R62, 1.4426950216293334961 ;  /* 0x3fb8aa3b3e3d7820 */ /* 0x000fe20000400000 */
[----:B--2---:R-:W-:-:S06]  /*42e0*/  FADD R155, R51, R4 ;  /* 0x00000004339b7221 */ /* 0x004fcc0000000000 */
[----:B------:R-:W2:Y:S01]  /*42f0*/  MUFU.EX2 R57, R57 ;  /* 0x0000003900397308 */ /* 0x000ea20000000800 */
[----:B---3--:R-:W-:Y:S01]  /*4300*/  FADD R62, R52, R155 ;  /* 0x0000009b343e7221 */ /* 0x008fe20000000000 */
[----:B------:R-:W-:-:S03]  /*4310*/  F2FP.BF16.F32.PACK_AB R4, R6, R5 ;  /* 0x000000050604723e */ /* 0x000fc600000010ff */
[----:B0-----:R-:W-:-:S03]  /*4320*/  FADD R155, R53, R62 ;  /* 0x0000003e359b7221 */ /* 0x001fc60000000000 */
[----:B------:R-:W0:Y:S01]  /*4330*/  MUFU.EX2 R58, R58 ;  /* 0x0000003a003a7308 */ /* 0x000e220000000800 */
[----:B------:R-:W-:Y:S01]  /*4340*/  F2FP.BF16.F32.PACK_AB R6, R10, R9 ;  /* 0x000000090a06723e */ /* 0x000fe200000010ff */
[----:B-1----:R-:W-:Y:S01]  /*4350*/  FADD R10, R54, R155 ;  /* 0x0000009b360a7221 */ /* 0x002fe20000000000 */
[----:B------:R-:W-:Y:S02]  /*4360*/  F2FP.BF16.F32.PACK_AB R5, R8, R7 ;  /* 0x000000070805723e */ /* 0x000fe400000010ff */
[----:B------:R-:W-:Y:S01]  /*4370*/  F2FP.BF16.F32.PACK_AB R8, R14, R13 ;  /* 0x0000000d0e08723e */ /* 0x000fe200000010ff */
[----:B----4-:R-:W-:Y:S02]  /*4380*/  FADD R13, R55, R10 ;  /* 0x0000000a370d7221 */ /* 0x010fe40000000000 */
[----:B------:R-:W1:Y:S01]  /*4390*/  MUFU.EX2 R59, R59 ;  /* 0x0000003b003b7308 */ /* 0x000e620000000800 */
[--C-:B------:R-:W-:Y:S01]  /*43a0*/  FFMA R63, R63, UR9, -R124.reuse ;  /* 0x000000093f3f7c23 */ /* 0x100fe2000800087c */
[----:B------:R-:W-:Y:S01]  /*43b0*/  FFMA R64, R64, UR9, -R124 ;  /* 0x0000000940407c23 */ /* 0x000fe2000800087c */
[----:B-----5:R-:W-:Y:S01]  /*43c0*/  FADD R14, R56, R13 ;  /* 0x0000000d380e7221 */ /* 0x020fe20000000000 */
[----:B------:R-:W-:-:S04]  /*43d0*/  F2FP.BF16.F32.PACK_AB R10, R18, R17 ;  /* 0x00000011120a723e */ /* 0x000fc800000010ff */
[----:B------:R-:W3:Y:S01]  /*43e0*/  MUFU.EX2 R60, R60 ;  /* 0x0000003c003c7308 */ /* 0x000ee20000000800 */
[----:B------:R-:W-:Y:S01]  /*43f0*/  FMUL R63, R63, 1.4426950216293334961 ;  /* 0x3fb8aa3b3f3f7820 */ /* 0x000fe20000400000 */
[----:B--2---:R-:W-:Y:S01]  /*4400*/  FADD R17, R57, R14 ;  /* 0x0000000e39117221 */ /* 0x004fe20000000000 */
[----:B------:R-:W-:Y:S01]  /*4410*/  FFMA R65, R65, UR9, -R124 ;  /* 0x0000000941417c23 */ /* 0x000fe2000800087c */
[----:B------:R-:W-:-:S04]  /*4420*/  FMUL R64, R64, 1.4426950216293334961 ;  /* 0x3fb8aa3b40407820 */ /* 0x000fc80000400000 */
[----:B------:R-:W2:Y:S01]  /*4430*/  MUFU.EX2 R61, R61 ;  /* 0x0000003d003d7308 */ /* 0x000ea20000000800 */
[----:B0-----:R-:W-:Y:S01]  /*4440*/  FADD R18, R58, R17 ;  /* 0x000000113a127221 */ /* 0x001fe20000000000 */
[----:B------:R-:W-:Y:S01]  /*4450*/  FMUL R65, R65, 1.4426950216293334961 ;  /* 0x3fb8aa3b41417820 */ /* 0x000fe20000400000 */
[----:B------:R-:W-:Y:S01]  /*4460*/  F2FP.BF16.F32.PACK_AB R7, R12, R11 ;  /* 0x0000000b0c07723e */ /* 0x000fe200000010ff */
[----:B------:R-:W-:-:S04]  /*4470*/  FFMA R66, R66, UR9, -R124 ;  /* 0x0000000942427c23 */ /* 0x000fc8000800087c */
[----:B------:R-:W0:Y:S01]  /*4480*/  MUFU.EX2 R62, R63 ;  /* 0x0000003f003e7308 */ /* 0x000e220000000800 */
[----:B------:R-:W-:Y:S01]  /*4490*/  F2FP.BF16.F32.PACK_AB R12, R22, R21 ;  /* 0x00000015160c723e */ /* 0x000fe200000010ff */
[----:B-1----:R-:W-:Y:S01]  /*44a0*/  FADD R21, R59, R18 ;  /* 0x000000123b157221 */ /* 0x002fe20000000000 */
[----:B------:R-:W-:Y:S01]  /*44b0*/  FFMA R67, R67, UR9, -R124 ;  /* 0x0000000943437c23 */ /* 0x000fe2000800087c */
[----:B------:R-:W-:-:S04]  /*44c0*/  FMUL R66, R66, 1.4426950216293334961 ;  /* 0x3fb8aa3b42427820 */ /* 0x000fc80000400000 */
[----:B------:R-:W1:Y:S01]  /*44d0*/  MUFU.EX2 R64, R64 ;  /* 0x0000004000407308 */ /* 0x000e620000000800 */
[----:B---3--:R-:W-:Y:S01]  /*44e0*/  FADD R22, R60, R21 ;  /* 0x000000153c167221 */ /* 0x008fe20000000000 */
[----:B------:R-:W-:Y:S01]  /*44f0*/  F2FP.BF16.F32.PACK_AB R11, R20, R19 ;  /* 0x00000013140b723e */ /* 0x000fe200000010ff */
[----:B------:R-:W-:Y:S01]  /*4500*/  FMUL R67, R67, 1.4426950216293334961 ;  /* 0x3fb8aa3b43437820 */ /* 0x000fe20000400000 */
[----:B------:R-:W-:-:S04]  /*4510*/  F2FP.BF16.F32.PACK_AB R19, R234, R35 ;  /* 0x00000023ea13723e */ /* 0x000fc800000010ff */
[----:B------:R-:W3:Y:S01]  /*4520*/  MUFU.EX2 R65, R65 ;  /* 0x0000004100417308 */ /* 0x000ee20000000800 */
[----:B------:R-:W-:Y:S01]  /*4530*/  F2FP.BF16.F32.PACK_AB R14, R26, R25 ;  /* 0x000000191a0e723e */ /* 0x000fe200000010ff */
[----:B--2---:R-:W-:Y:S01]  /*4540*/  FADD R25, R61, R22 ;  /* 0x000000163d197221 */ /* 0x004fe20000000000 */
[----:B------:R-:W-:Y:S02]  /*4550*/  F2FP.BF16.F32.PACK_AB R9, R16, R15 ;  /* 0x0000000f1009723e */ /* 0x000fe400000010ff */
[----:B------:R-:W-:-:S03]  /*4560*/  F2FP.BF16.F32.PACK_AB R20, R38, R37 ;  /* 0x000000252614723e */ /* 0x000fc600000010ff */
[----:B------:R-:W2:Y:S01]  /*4570*/  MUFU.EX2 R35, R66 ;  /* 0x0000004200237308 */ /* 0x000ea20000000800 */
[----:B------:R-:W-:Y:S01]  /*4580*/  F2FP.BF16.F32.PACK_AB R15, R28, R27 ;  /* 0x0000001b1c0f723e */ /* 0x000fe200000010ff */
[----:B0-----:R-:W-:Y:S01]  /*4590*/  FADD R27, R62, R25 ;  /* 0x000000193e1b7221 */ /* 0x001fe20000000000 */
[----:B------:R-:W-:-:S05]  /*45a0*/  F2FP.BF16.F32.PACK_AB R16, R30, R29 ;  /* 0x0000001d1e10723e */ /* 0x000fca00000010ff */
[----:B------:R-:W0:Y:S01]  /*45b0*/  MUFU.EX2 R38, R67 ;  /* 0x0000004300267308 */ /* 0x000e220000000800 */
[----:B-1----:R-:W-:Y:S01]  /*45c0*/  FADD R30, R64, R27 ;  /* 0x0000001b401e7221 */ /* 0x002fe20000000000 */
[----:B------:R-:W-:-:S03]  /*45d0*/  F2FP.BF16.F32.PACK_AB R17, R32, R31 ;  /* 0x0000001f2011723e */ /* 0x000fc600000010ff */
[----:B---3--:R-:W-:Y:S01]  /*45e0*/  FADD R32, R65, R30 ;  /* 0x0000001e41207221 */ /* 0x008fe20000000000 */
[----:B------:R-:W-:Y:S01]  /*45f0*/  F2FP.BF16.F32.PACK_AB R18, R34, R33 ;  /* 0x000000212212723e */ /* 0x000fe200000010ff */
[----:B------:R-:W-:Y:S02]  /*4600*/  UIADD3 UR20, UPT, UPT, UR15, 0xc0, URZ ;  /* 0x000000c00f147890 */ /* 0x000fe4000fffe0ff */
[----:B--2---:R-:W-:Y:S02]  /*4610*/  FADD R33, R35, R32 ;  /* 0x0000002023217221 */ /* 0x004fe40000000000 */
[----:B------:R-:W-:Y:S01]  /*4620*/  UIADD3 UR22, UPT, UPT, UR12, UR20, URZ ;  /* 0x000000140c167290 */ /* 0x000fe2000fffe0ff */
[----:B------:R1:W-:Y:S01]  /*4630*/  STS.U16 [R212+UR14+0x4200], R209 ;  /* 0x004200d1d4007988 */ /* 0x0003e2000800040e */
[----:B0-----:R-:W-:-:S03]  /*4640*/  FADD R37, R38, R33 ;  /* 0x0000002126257221 */ /* 0x001fc60000000000 */
[----:B------:R1:W-:Y:S01]  /*4650*/  STS.U16 [R212+UR14+0x4600], R213 ;  /* 0x004600d5d4007988 */ /* 0x0003e2000800040e */
[----:B------:R-:W-:Y:S01]  /*4660*/  F2FP.BF16.F32.PACK_AB R35, R38, R35 ;  /* 0x000000232623723e */ /* 0x000fe200000010ff */
[----:B------:R-:W-:Y:S02]  /*4670*/  UIADD3 UR21, UPT, UPT, UR21, -0x80, URZ ;  /* 0xffffff8015157890 */ /* 0x000fe4000fffe0ff */
[----:B------:R1:W-:Y:S01]  /*4680*/  STS.U16 [R212+UR14+0x4e00], R211 ;  /* 0x004e00d3d4007988 */ /* 0x0003e2000800040e */
[----:B------:R-:W-:-:S03]  /*4690*/  ULEA UR22, UR13, UR22, 0x12 ;  /* 0x000000160d167291 */ /* 0x000fc6000f8e90ff */
[----:B------:R1:W-:Y:S01]  /*46a0*/  STS.U16 [R212+UR14+0x5200], R207 ;  /* 0x005200cfd4007988 */ /* 0x0003e2000800040e */
[----:B------:R-:W-:-:S03]  /*46b0*/  F2FP.BF16.F32.PACK_AB R13, R24, R23 ;  /* 0x00000017180d723e */ /* 0x000fc600000010ff */
[----:B------:R1:W-:Y:S04]  /*46c0*/  STS.U16 [R212+UR14+0x5600], R229 ;  /* 0x005600e5d4007988 */ /* 0x0003e8000800040e */
[----:B------:R1:W-:Y:S04]  /*46d0*/  STS.U16 [R212+UR14+0x5a00], R225 ;  /* 0x005a00e1d4007988 */ /* 0x0003e8000800040e */
[----:B------:R1:W-:Y:S01]  /*46e0*/  STS.U16 [R212+UR14+0x5e00], R231 ;  /* 0x005e00e7d4007988 */ /* 0x0003e2000800040e */
[----:B------:R-:W-:-:S03]  /*46f0*/  F2FP.BF16.F32.PACK_AB R21, R40, R39 ;  /* 0x000000272815723e */ /* 0x000fc600000010ff */
        /* <DEDUP_REMOVED lines=16> */
[----:B------:R1:W0:Y:S01]  /*4800*/  SHFL.BFLY PT, R38, R37, 0x10, 0x1f ;  /* 0x0e001f0025267f89 */ /* 0x00022200000e0000 */
[----:B------:R-:W-:Y:S02]  /*4810*/  F2FP.BF16.F32.PACK_AB R30, R56, R55 ;  /* 0x00000037381e723e */ /* 0x000fe400000010ff */
[----:B------:R-:W-:Y:S02]  /*4820*/  F2FP.BF16.F32.PACK_AB R31, R58, R57 ;  /* 0x000000393a1f723e */ /* 0x000fe400000010ff */
[----:B------:R-:W-:Y:S02]  /*4830*/  F2FP.BF16.F32.PACK_AB R32, R60, R59 ;  /* 0x0000003b3c20723e */ /* 0x000fe400000010ff */
[----:B------:R-:W-:Y:S02]  /*4840*/  F2FP.BF16.F32.PACK_AB R33, R62, R61 ;  /* 0x0000003d3e21723e */ /* 0x000fe400000010ff */
[----:B------:R-:W-:Y:S01]  /*4850*/  F2FP.BF16.F32.PACK_AB R34, R65, R64 ;  /* 0x000000404122723e */ /* 0x000fe200000010ff */
[----:B-1----:R-:W-:Y:S06]  /*4860*/  @!P2 BRA `(.L_x_9) ;  /* 0x000000000008a947 */ /* 0x002fec0003800000 */
[----:B------:R1:W-:Y:S01]  /*4870*/  STTM.16dp32bit_t0_t15.x32 tmem[UR22], R4 ;  /* 0x00000004000079ed */ /* 0x0003e20008a80016 */
[----:B------:R1:W-:Y:S02]  /*4880*/  STTM.16dp32bit_t16_t31.x32 tmem[UR22+0x20], R4 ;  /* 0x00002004000079ed */ /* 0x0003e40008aa0016 */
.L_x_9:
[----:B------:R-:W2:Y:S02]  /*4890*/  FENCE.VIEW.ASYNC.T ;  /* 0x00000000000073c6 */ /* 0x000ea40000000200 */
[----:B--2---:R-:W-:Y:S06]  /*48a0*/  BAR.SYNC.DEFER_BLOCKING 0x0 ;  /* 0x0000000000007b1d */ /* 0x004fec0000010000 */
[----:B-1----:R-:W1:Y:S01]  /*48b0*/  LDTM.x32 R4, tmem[UR16] ;  /* 0x00000010000479ee */ /* 0x002e6200082c0000 */
[----:B------:R-:W-:Y:S01]  /*48c0*/  NOP ;  /* 0x0000000000007918 */ /* 0x000fe20000000000 */
[----:B------:R-:W-:Y:S05]  /*48d0*/  @!P2 BRA `(.L_x_10) ;  /* 0x000000000084a947 */ /* 0x000fea0003800000 */
[C---:B-1----:R-:W-:Y:S01]  /*48e0*/  FMUL R4, R36.reuse, R4 ;  /* 0x0000000424047220 */ /* 0x042fe20000400000 */
[C---:B------:R-:W-:Y:S01]  /*48f0*/  FMUL R5, R36.reuse, R5 ;  /* 0x0000000524057220 */ /* 0x040fe20000400000 */
        /* <DEDUP_REMOVED lines=29> */
[----:B------:R-:W-:-:S04]  /*4ad0*/  FMUL R35, R36, R35 ;  /* 0x0000002324237220 */ /* 0x000fc80000400000 */
[----:B------:R2:W-:Y:S03]  /*4ae0*/  STTM.x32 tmem[UR16], R4 ;  /* 0x00000004000079ed */ /* 0x0005e600082c0010 */
.L_x_10:
[----:B-1----:R-:W1:Y:S02]  /*4af0*/  FENCE.VIEW.ASYNC.T ;  /* 0x00000000000073c6 */ /* 0x002e640000000200 */
[----:B-1----:R-:W-:Y:S01]  /*4b00*/  BAR.SYNC.DEFER_BLOCKING 0x0 ;  /* 0x0000000000007b1d */ /* 0x002fe20000010000 */
[----:B0-----:R-:W-:Y:S01]  /*4b10*/  FADD R37, R37, R38 ;  /* 0x0000002625257221 */ /* 0x001fe20000000000 */
[----:B------:R-:W-:-:S03]  /*4b20*/  UISETP.GE.AND UP1, UPT, UR21, 0x1, UPT ;  /* 0x000000011500788c */ /* 0x000fc6000bf26270 */
[----:B------:R-:W-:Y:S01]  /*4b30*/  FADD R37, R154, R37 ;  /* 0x000000259a257221 */ /* 0x000fe20000000000 */
[----:B------:R0:W-:Y:S06]  /*4b40*/  MEMBAR.ALL.CTA ;  /* 0x0000000000007992 */ /* 0x0001ec0000008000 */
[----:B0-----:R-:W0:Y:S02]  /*4b50*/  FENCE.VIEW.ASYNC.S ;  /* 0x00000000000073c6 */ /* 0x001e240000000000 */
[----:B0-----:R-:W-:Y:S06]  /*4b60*/  BAR.SYNC.DEFER_BLOCKING 0x0 ;  /* 0x0000000000007b1d */ /* 0x001fec0000010000 */
[----:B------:R-:W-:Y:S05]  /*4b70*/  @!P3 BRA `(.L_x_11) ;  /* 0x0000000000ccb947 */ /* 0x000fea0003800000 */
[----:B------:R-:W-:Y:S01]  /*4b80*/  UIADD3 UR5, UPT, UPT, UR14, 0x4000, URZ ;  /* 0x000040000e057890 */ /* 0x000fe2000fffe0ff */
[----:B------:R-:W-:Y:S01]  /*4b90*/  UMOV UR4, URZ ;  /* 0x000000ff00047c82 */ /* 0x000fe20008000000 */
[----:B------:R-:W-:Y:S02]  /*4ba0*/  UIADD3 UR25, UPT, UPT, UR15, 0xc8, URZ ;  /* 0x000000c80f197890 */ /* 0x000fe4000fffe0ff */
[----:B------:R-:W-:Y:S02]  /*4bb0*/  USHF.R.U32.HI UR5, URZ, 0x4, UR5 ;  /* 0x00000004ff057899 */ /* 0x000fe40008011605 */
[----:B------:R-:W-:Y:S02]  /*4bc0*/  UIADD3 UR52, UPT, UPT, UR15, 0xd0, URZ ;  /* 0x000000d00f347890 */ /* 0x000fe4000fffe0ff */
[----:B------:R-:W-:Y:S02]  /*4bd0*/  USGXT.U32 UR10, UR5, 0xe ;  /* 0x0000000e050a789a */ /* 0x000fe40008000000 */
[----:B------:R-:W-:-:S02]  /*4be0*/  UIADD3 UR53, UPT, UPT, UR15, 0xd8, URZ ;  /* 0x000000d80f357890 */ /* 0x000fc4000fffe0ff */
[----:B------:R-:W-:Y:S02]  /*4bf0*/  UIADD3 UR38, UP2, UPT, UR10, 0x2, URZ ;  /* 0x000000020a267890 */ /* 0x000fe4000ff5e0ff */
[----:B------:R-:W-:Y:S02]  /*4c00*/  UIADD3 UR54, UPT, UPT, UR15, 0xe0, URZ ;  /* 0x000000e00f367890 */ /* 0x000fe4000fffe0ff */
[----:B------:R-:W-:Y:S02]  /*4c10*/  UIADD3.X UR39, UPT, UPT, UR4, 0x40004040, URZ, UP2, !UPT ;  /* 0x4000404004277890 */ /* 0x000fe400097fe4ff */
[----:B------:R-:W-:Y:S02]  /*4c20*/  UIADD3 UR42, UP2, UPT, UR38, 0x2, URZ ;  /* 0x00000002262a7890 */ /* 0x000fe4000ff5e0ff */
[----:B------:R-:W-:Y:S02]  /*4c30*/  UIADD3 UR44, UP3, UPT, UR38, 0x4, URZ ;  /* 0x00000004262c7890 */ /* 0x000fe4000ff7e0ff */
[----:B------:R-:W-:-:S02]  /*4c40*/  UIADD3.X UR43, UPT, UPT, UR39, URZ, URZ, UP2, !UPT ;  /* 0x000000ff272b7290 */ /* 0x000fc400097fe4ff */
[----:B------:R-:W-:Y:S01]  /*4c50*/  UIADD3.X UR45, UPT, UPT, UR39, URZ, URZ, UP3, !UPT ;  /* 0x000000ff272d7290 */ /* 0x000fe20009ffe4ff */
[----:B------:R-:W-:Y:S01]  /*4c60*/  UMOV UR4, UR17 ;  /* 0x0000001100047c82 */ /* 0x000fe20008000000 */
[----:B------:R-:W-:Y:S01]  /*4c70*/  UMOV UR5, URZ ;  /* 0x000000ff00057c82 */ /* 0x000fe20008000000 */
[----:B------:R-:W-:Y:S02]  /*4c80*/  UIADD3.64 UR46, UPT, UPT, UR38, 0x1fe, URZ ;  /* 0x000001fe262e7897 */ /* 0x000fe4000fffe0ff */
[----:B------:R-:W-:Y:S02]  /*4c90*/  UIADD3 UR55, UPT, UPT, UR15, 0xe8, URZ ;  /* 0x000000e80f377890 */ /* 0x000fe4000fffe0ff */
[----:B------:R-:W-:Y:S02]  /*4ca0*/  UIADD3.64 UR48, UPT, UPT, UR38, 0x200, URZ ;  /* 0x0000020026307897 */ /* 0x000fe4000fffe0ff */
[----:B------:R-:W-:Y:S01]  /*4cb0*/  UIADD3 UR56, UPT, UPT, UR15, 0xf0, URZ ;  /* 0x000000f00f387890 */ /* 0x000fe2000fffe0ff */
[----:B------:R-:W-:Y:S01]  /*4cc0*/  UMOV UR58, UR4 ;  /* 0x00000004003a7c82 */ /* 0x000fe20008000000 */
[----:B------:R-:W-:Y:S01]  /*4cd0*/  UIADD3.64 UR50, UPT, UPT, UR38, 0x202, URZ ;  /* 0x0000020226327897 */ /* 0x000fe2000fffe0ff */
[----:B------:R-:W-:Y:S01]  /*4ce0*/  UMOV UR8, 0x0 ;  /* 0x0000000000087882 */ /* 0x000fe20000000000 */
[----:B------:R-:W-:Y:S01]  /*4cf0*/  UMOV UR9, 0x8100490 ;  /* 0x0810049000097882 */ /* 0x000fe20000000000 */
[----:B------:R-:W-:Y:S01]  /*4d00*/  UIADD3 UR57, UPT, UPT, UR15, 0xf8, URZ ;  /* 0x000000f80f397890 */ /* 0x000fe2000fffe0ff */
[----:B------:R-:W-:Y:S01]  /*4d10*/  UMOV UR11, 0x40004040 ;  /* 0x40004040000b7882 */ /* 0x000fe20000000000 */
[----:B------:R-:W-:Y:S01]  /*4d20*/  UIADD3.64 UR4, UPT, UPT, UR38, 0x204, URZ ;  /* 0x0000020426047897 */ /* 0x000fe2000fffe0ff */
[----:B------:R0:W-:Y:S01]  /*4d30*/  UTCHMMA tmem[UR20], gdesc[UR10], tmem[UR15], tmem[UR8], idesc[UR9], UPT ;  /* 0x00ff080a140079ea */ /* 0x0001e2000b80000f */
[----:B------:R-:W-:Y:S01]  /*4d40*/  UMOV UR12, 0x0 ;  /* 0x00000000000c7882 */ /* 0x000fe20000000000 */
[----:B------:R-:W-:Y:S01]  /*4d50*/  UMOV UR13, 0x8100490 ;  /* 0x08100490000d7882 */ /* 0x000fe20000000000 */
[----:B------:R-:W-:Y:S01]  /*4d60*/  UMOV UR28, 0x0 ;  /* 0x00000000001c7882 */ /* 0x000fe20000000000 */
[----:B------:R-:W-:Y:S01]  /*4d70*/  UMOV UR29, 0x8100490 ;  /* 0x08100490001d7882 */ /* 0x000fe20000000000 */
[----:B------:R-:W-:Y:S01]  /*4d80*/  UMOV UR30, 0x0 ;  /* 0x00000000001e7882 */ /* 0x000fe20000000000 */
[----:B------:R-:W-:Y:S01]  /*4d90*/  UMOV UR31, 0x8100490 ;  /* 0x08100490001f7882 */ /* 0x000fe20000000000 */
[----:B------:R0:W-:Y:S01]  /*4da0*/  UTCHMMA tmem[UR25], gdesc[UR38], tmem[UR15], tmem[UR12], idesc[UR13], UPT ;  /* 0x00ff0c26190079ea */ /* 0x0001e2000b80000f */
        /* <DEDUP_REMOVED lines=12> */
[----:B------:R0:W-:Y:S01]  /*4e70*/  UTCHMMA tmem[UR56], gdesc[UR50], tmem[UR15], tmem[UR36], idesc[UR37], UPT ;  /* 0x00ff2432380079ea */ /* 0x0001e2000b80000f */
[----:B------:R0:W-:Y:S01]  /*4e80*/  UTCHMMA tmem[UR57], gdesc[UR4], tmem[UR15], tmem[UR40], idesc[UR41], UPT ;  /* 0x00ff2804390079ea */ /* 0x0001e2000b80000f */
[----:B------:R0:W-:Y:S01]  /*4e90*/  UTCBAR [UR58], URZ ;  /* 0x000000ff3a0073e9 */ /* 0x0001e200080000ff */
[----:B------:R-:W-:Y:S01]  /*4ea0*/  NOP ;  /* 0x0000000000007918 */ /* 0x000fe20000000000 */
.L_x_11:
[----:B------:R-:W-:Y:S01]  /*4eb0*/  FSEL R124, R124, -INF , P2 ;  /* 0xff8000007c7c7808 */ /* 0x000fe20001000000 */
[----:B------:R-:W-:Y:S01]  /*4ec0*/  UMOV UR68, URZ ;  /* 0x000000ff00447c82 */ /* 0x000fe20008000000 */
[----:B------:R-:W-:Y:S01]  /*4ed0*/  FSEL R154, R37, 1, P2 ;  /* 0x3f800000259a7808 */ /* 0x000fe20001000000 */
[----:B------:R-:W-:Y:S06]  /*4ee0*/  BRA.U !UP1, `(.L_x_12) ;  /* 0x0000003109547547 */ /* 0x000fec000b800000 */
[----:B0-----:R-:W-:Y:S01]  /*4ef0*/  USHF.R.U32.HI UR25, URZ, 0x4, UR6 ;  /* 0x00000004ff197899 */ /* 0x001fe20008011606 */
[----:B------:R-:W-:Y:S01]  /*4f00*/  SHF.L.U32 R125, R125, 0x7, RZ ;  /* 0x000000077d7d7819 */ /* 0x000fe200000006ff */
[----:B------:R-:W-:Y:S01]  /*4f10*/  UIADD3 UR8, UPT, UPT, UR14, 0xc000, URZ ;  /* 0x0000c0000e087890 */ /* 0x000fe2000fffe0ff */
[----:B------:R-:W-:Y:S01]  /*4f20*/  HFMA2 R204, -RZ, RZ, 0, 0 ;  /* 0x00000000ffcc7431 */ /* 0x000fe200000001ff */
[----:B------:R-:W-:Y:S01]  /*4f30*/  USHF.R.U32.HI UR28, URZ, 0x4, UR14 ;  /* 0x00000004ff1c7899 */ /* 0x000fe2000801160e */
[----:B------:R-:W-:Y:S01]  /*4f40*/  MOV R207, R124 ;  /* 0x0000007c00cf7202 */ /* 0x000fe20000000f00 */
[----:B------:R-:W-:Y:S01]  /*4f50*/  USGXT.U32 UR25, UR25, 0xe ;  /* 0x0000000e1919789a */ /* 0x000fe20008000000 */
[----:B------:R-:W-:Y:S01]  /*4f60*/  MOV R155, R125 ;  /* 0x0000007d009b7202 */ /* 0x000fe20000000f00 */
[----:B------:R-:W-:Y:S02]  /*4f70*/  USHF.R.U32.HI UR8, URZ, 0x4, UR8 ;  /* 0x00000004ff087899 */ /* 0x000fe40008011608 */
[----:B------:R-:W-:-:S02]  /*4f80*/  USGXT.U32 UR28, UR28, 0xe ;  /* 0x0000000e1c1c789a */ /* 0x000fc40008000000 */
[----:B------:R-:W-:Y:S02]  /*4f90*/  UIADD3 UR30, UP2, UPT, UR25, 0x2, URZ ;  /* 0x00000002191e7890 */ /* 0x000fe4000ff5e0ff */
[----:B------:R-:W-:Y:S01]  /*4fa0*/  USGXT.U32 UR62, UR8, 0xe ;  /* 0x0000000e083e789a */ /* 0x000fe20008000000 */
[----:B------:R-:W-:Y:S01]  /*4fb0*/  UMOV UR4, URZ ;  /* 0x000000ff00047c82 */ /* 0x000fe20008000000 */
[----:B------:R-:W-:Y:S02]  /*4fc0*/  ULOP3.LUT UR66, UR28, 0x2000000, URZ, 0xfc, !UPT ;  /* 0x020000001c427892 */ /* 0x000fe4000f8efcff */
[----:B------:R-:W-:Y:S02]  /*4fd0*/  USHF.L.U32 UR23, UR23, 0x7, URZ ;  /* 0x0000000717177899 */ /* 0x000fe400080006ff */
[----:B------:R-:W-:Y:S02]  /*4fe0*/  UIADD3 UR28, UP3, UPT, UR28, 0x2000080, URZ ;  /* 0x020000801c1c7890 */ /* 0x000fe4000ff7e0ff */
[----:B------:R-:W-:-:S02]  /*4ff0*/  UIADD3.X UR31, UPT, UPT, UR4, 0x40004040, URZ, UP2, !UPT ;  /* 0x40004040041f7890 */ /* 0x000fc400097fe4ff */
[----:B------:R-:W-:Y:S01]  /*5000*/  UIADD3 UR34, UP2, UPT, UR62, 0x2, URZ ;  /* 0x000000023e227890 */ /* 0x000fe2000ff5e0ff */
[----:B------:R-:W-:Y:S01]  /*5010*/  MOV R157, UR23 ;  /* 0x00000017009d7c02 */ /* 0x000fe20008000f00 */
[----:B------:R-:W-:Y:S01]  /*5020*/  UMOV UR6, URZ ;  /* 0x000000ff00067c82 */ /* 0x000fe20008000000 */
[----:B------:R-:W-:Y:S01]  /*5030*/  UMOV UR5, URZ ;  /* 0x000000ff00057c82 */ /* 0x000fe20008000000 */
[----:B------:R-:W-:Y:S02]  /*5040*/  UIADD3.X UR29, UPT, UPT, UR6, 0x40004040, URZ, UP3, !UPT ;  /* 0x40004040061d7890 */ /* 0x000fe40009ffe4ff */
[----:B------:R-:W-:Y:S02]  /*5050*/  UIADD3 UR32, UP3, UPT, UR28, 0x80, URZ ;  /* 0x000000801c207890 */ /* 0x000fe4000ff7e0ff */
[----:B------:R-:W-:Y:S02]  /*5060*/  UIADD3 UR36, UP4, UPT, UR28, 0x100, URZ ;  /* 0x000001001c247890 */ /* 0x000fe4000ff9e0ff */
[----:B------:R-:W-:-:S02]  /*5070*/  UIADD3.X UR35, UPT, UPT, UR5, 0x40004040, URZ, UP2, !UPT ;  /* 0x4000404005237890 */ /* 0x000fc400097fe4ff */
[----:B------:R-:W-:Y:S01]  /*5080*/  UISETP.NE.U32.AND UP1, UPT, UR24, URZ, UPT ;  /* 0x000000ff1800728c */ /* 0x000fe2000bf25070 */
[----:B------:R-:W0:Y:S01]  /*5090*/  LDCU UR24, c[0x0][0x3a8] ;  /* 0x00007500ff1877ac */ /* 0x000e220008000800 */
[----:B------:R-:W-:Y:S02]  /*50a0*/  UIADD3.X UR33, UPT, UPT, UR29, URZ, URZ, UP3, !UPT ;  /* 0x000000ff1d217290 */ /* 0x000fe40009ffe4ff */
[----:B------:R-:W-:Y:S02]  /*50b0*/  UIADD3.X UR37, UPT, UPT, UR29, URZ, URZ, UP4, !UPT ;  /* 0x000000ff1d257290 */ /* 0x000fe4000a7fe4ff */
[----:B------:R-:W-:Y:S02]  /*50c0*/  UIADD3.64 UR38, UPT, UPT, UR30, 0x2, URZ ;  /* 0x000000021e267897 */ /* 0x000fe4000fffe0ff */
[----:B------:R-:W-:Y:S02]  /*50d0*/  UIADD3.64 UR40, UPT, UPT, UR30, 0x4, URZ ;  /* 0x000000041e287897 */ /* 0x000fe4000fffe0ff */
[----:B------:R-:W-:-:S02]  /*50e0*/  UIADD3.64 UR42, UPT, UPT, UR34, 0x2, URZ ;  /* 0x00000002222a7897 */ /* 0x000fc4000fffe0ff */
[----:B------:R-:W-:Y:S02]  /*50f0*/  UIADD3.64 UR44, UPT, UPT, UR34, 0x4, URZ ;  /* 0x00000004222c7897 */ /* 0x000fe4000fffe0ff */
[----:B------:R-:W-:Y:S02]  /*5100*/  UIADD3.64 UR46, UPT, UPT, UR34, 0x1fe, URZ ;  /* 0x000001fe222e7897 */ /* 0x000fe4000fffe0ff */
[----:B------:R-:W-:Y:S02]  /*5110*/  UIADD3.64 UR48, UPT, UPT, UR34, 0x200, URZ ;  /* 0x0000020022307897 */ /* 0x000fe4000fffe0ff */
[----:B------:R-:W-:Y:S02]  /*5120*/  UIADD3.64 UR50, UPT, UPT, UR34, 0x202, URZ ;  /* 0x0000020222327897 */ /* 0x000fe4000fffe0ff */
[----:B------:R-:W-:Y:S01]  /*5130*/  UIADD3.64 UR52, UPT, UPT, UR34, 0x204, URZ ;  /* 0x0000020422347897 */ /* 0x000fe2000fffe0ff */
[----:B------:R-:W-:Y:S01]  /*5140*/  UMOV UR67, 0x1 ;  /* 0x0000000100437882 */ /* 0x000fe20000000000 */
[----:B0-----:R-:W-:-:S10]  /*5150*/  UMOV UR60, URZ ;  /* 0x000000ff003c7c82 */ /* 0x001fd40008000000 */
.L_x_17:
[----:B-12---:R-:W-:-:S04]  /*5160*/  IMAD.WIDE R6, R155, 0x2, R196 ;  /* 0x000000029b067825 */ /* 0x006fc800078e02c4 */
[C---:B------:R-:W-:Y:S01]  /*5170*/  IMAD.WIDE R8, R155.reuse, 0x2, R192 ;  /* 0x000000029b087825 */ /* 0x040fe200078e02c0 */
[----:B------:R0:W2:Y:S03]  /*5180*/  LDG.E.U16 R28, desc[UR26][R6.64] ;  /* 0x0000001a061c7981 */ /* 0x0000a6000c1e1500 */
[C---:B------:R-:W-:Y:S01]  /*5190*/  IMAD.WIDE R10, R155.reuse, 0x2, R188 ;  /* 0x000000029b0a7825 */ /* 0x040fe200078e02bc */
[----:B------:R1:W3:Y:S03]  /*51a0*/  LDG.E.U16 R29, desc[UR26][R8.64] ;  /* 0x0000001a081d7981 */ /* 0x0002e6000c1e1500 */
[C---:B------:R-:W-:Y:S01]  /*51b0*/  IMAD.WIDE R16, R155.reuse, 0x2, R176 ;  /* 0x000000029b107825 */ /* 0x040fe200078e02b0 */
[----:B------:R4:W5:Y:S03]  /*51c0*/  LDG.E.U16 R30, desc[UR26][R10.64] ;  /* 0x0000001a0a1e7981 */ /* 0x000966000c1e1500 */
[C---:B------:R-:W-:Y:S01]  /*51d0*/  IMAD.WIDE R4, R155.reuse, 0x2, R200 ;  /* 0x000000029b047825 */ /* 0x040fe200078e02c8 */
[----:B------:R0:W5:Y:S03]  /*51e0*/  LDG.E.U16 R35, desc[UR26][R16.64] ;  /* 0x0000001a10237981 */ /* 0x000166000c1e1500 */
[C---:B------:R-:W-:Y:S01]  /*51f0*/  IMAD.WIDE R12, R155.reuse, 0x2, R184 ;  /* 0x000000029b0c7825 */ /* 0x040fe200078e02b8 */
[----:B------:R-:W5:Y:S03]  /*5200*/  LDG.E.U16 R26, desc[UR26][R4.64] ;  /* 0x0000001a041a7981 */ /* 0x000f66000c1e1500 */
[C---:B------:R-:W-:Y:S01]  /*5210*/  IMAD.WIDE R14, R155.reuse, 0x2, R180 ;  /* 0x000000029b0e7825 */ /* 0x040fe200078e02b4 */
[----:B------:R-:W5:Y:S03]  /*5220*/  LDG.E.U16 R32, desc[UR26][R12.64] ;  /* 0x0000001a0c207981 */ /* 0x000f66000c1e1500 */
[C---:B------:R-:W-:Y:S01]  /*5230*/  IMAD.WIDE R18, R155.reuse, 0x2, R172 ;  /* 0x000000029b127825 */ /* 0x040fe200078e02ac */
[----:B------:R-:W5:Y:S03]  /*5240*/  LDG.E.U16 R34, desc[UR26][R14.64] ;  /* 0x0000001a0e227981 */ /* 0x000f66000c1e1500 */
[C---:B0-----:R-:W-:Y:S01]  /*5250*/  IMAD.WIDE R6, R155.reuse, 0x2, R168 ;  /* 0x000000029b067825 */ /* 0x041fe200078e02a8 */
[----:B------:R0:W5:Y:S03]  /*5260*/  LDG.E.U16 R36, desc[UR26][R18.64] ;  /* 0x0000001a12247981 */ /* 0x000166000c1e1500 */
[C---:B-1----:R-:W-:Y:S01]  /*5270*/  IMAD.WIDE R8, R155.reuse, 0x2, R164 ;  /* 0x000000029b087825 */ /* 0x042fe200078e02a4 */
[----:B------:R1:W5:Y:S03]  /*5280*/  LDG.E.U16 R37, desc[UR26][R6.64] ;  /* 0x0000001a06257981 */ /* 0x000366000c1e1500 */
[C---:B----4-:R-:W-:Y:S01]  /*5290*/  IMAD.WIDE R10, R155.reuse, 0x2, R148 ;  /* 0x000000029b0a7825 */ /* 0x050fe200078e0294 */
[----:B------:R4:W5:Y:S03]  /*52a0*/  LDG.E.U16 R38, desc[UR26][R8.64] ;  /* 0x0000001a08267981 */ /* 0x000966000c1e1500 */
        /* <DEDUP_REMOVED lines=8> */
[C---:B0-----:R-:W-:Y:S01]  /*5330*/  IMAD.WIDE R18, R155.reuse, 0x2, R140 ;  /* 0x000000029b127825 */ /* 0x041fe200078e028c */
[----:B------:R-:W5:Y:S03]  /*5340*/  LDG.E.U16 R39, desc[UR26][R20.64] ;  /* 0x0000001a14277981 */ /* 0x000f66000c1e1500 */
[C---:B------:R-:W-:Y:S01]  /*5350*/  IMAD.WIDE R4, R155.reuse, 0x2, R198 ;  /* 0x000000029b047825 */ /* 0x040fe200078e02c6 */
[----:B------:R-:W5:Y:S03]  /*5360*/  LDG.E.U16 R43, desc[UR26][R18.64] ;  /* 0x0000001a122b7981 */ /* 0x000f66000c1e1500 */
[C---:B-1----:R-:W-:Y:S01]  /*5370*/  IMAD.WIDE R6, R155.reuse, 0x2, R194 ;  /* 0x000000029b067825 */ /* 0x042fe200078e02c2 */
[----:B------:R0:W5:Y:S03]  /*5380*/  LDG.E.U16 R27, desc[UR26][R4.64] ;  /* 0x0000001a041b7981 */ /* 0x000166000c1e1500 */
[C---:B----4-:R-:W-:Y:S01]  /*5390*/  IMAD.WIDE R8, R155.reuse, 0x2, R190 ;  /* 0x000000029b087825 */ /* 0x050fe200078e02be */
[----:B------:R1:W4:Y:S03]  /*53a0*/  LDG.E.U16 R22, desc[UR26][R6.64] ;  /* 0x0000001a06167981 */ /* 0x000326000c1e1500 */
[C---:B------:R-:W-:Y:S01]  /*53b0*/  IMAD.WIDE R10, R155.reuse, 0x2, R186 ;  /* 0x000000029b0a7825 */ /* 0x040fe200078e02ba */
[----:B------:R0:W4:Y:S03]  /*53c0*/  LDG.E.U16 R23, desc[UR26][R8.64] ;  /* 0x0000001a08177981 */ /* 0x000126000c1e1500 */
[C---:B------:R-:W-:Y:S01]  /*53d0*/  IMAD.WIDE R12, R155.reuse, 0x2, R182 ;  /* 0x000000029b0c7825 */ /* 0x040fe200078e02b6 */
[----:B------:R0:W4:Y:S03]  /*53e0*/  LDG.E.U16 R31, desc[UR26][R10.64] ;  /* 0x0000001a0a1f7981 */ /* 0x000126000c1e1500 */
[C---:B------:R-:W-:Y:S01]  /*53f0*/  IMAD.WIDE R14, R155.reuse, 0x2, R178 ;  /* 0x000000029b0e7825 */ /* 0x040fe200078e02b2 */
[----:B------:R1:W4:Y:S03]  /*5400*/  LDG.E.U16 R33, desc[UR26][R12.64] ;  /* 0x0000001a0c217981 */ /* 0x000326000c1e1500 */
[C---:B------:R-:W-:Y:S01]  /*5410*/  IMAD.WIDE R16, R155.reuse, 0x2, R174 ;  /* 0x000000029b107825 */ /* 0x040fe200078e02ae */
[----:B------:R1:W4:Y:S03]  /*5420*/  LDG.E.U16 R24, desc[UR26][R14.64] ;  /* 0x0000001a0e187981 */ /* 0x000326000c1e1500 */
[C---:B0-----:R-:W-:Y:S01]  /*5430*/  IMAD.WIDE R4, R155.reuse, 0x2, R170 ;  /* 0x000000029b047825 */ /* 0x041fe200078e02aa */
[----:B------:R0:W4:Y:S03]  /*5440*/  LDG.E.U16 R25, desc[UR26][R16.64] ;  /* 0x0000001a10197981 */ /* 0x000126000c1e1500 */
[----:B-1----:R-:W-:-:S02]  /*5450*/  IMAD.WIDE R6, R155, 0x2, R166 ;  /* 0x000000029b067825 */ /* 0x002fc400078e02a6 */
[----:B------:R1:W4:Y:S02]  /*5460*/  LDG.E.U16 R4, desc[UR26][R4.64] ;  /* 0x0000001a04047981 */ /* 0x000324000c1e1500 */
[C---:B------:R-:W-:Y:S02]  /*5470*/  IMAD.WIDE R18, R155.reuse, 0x2, R162 ;  /* 0x000000029b127825 */ /* 0x040fe400078e02a2 */
[----:B------:R0:W4:Y:S02]  /*5480*/  LDG.E.U16 R6, desc[UR26][R6.64] ;  /* 0x0000001a06067981 */ /* 0x000124000c1e1500 */
[C---:B------:R-:W-:Y:S02]  /*5490*/  IMAD.WIDE R20, R155.reuse, 0x2, R158 ;  /* 0x000000029b147825 */ /* 0x040fe400078e029e */
[----:B------:R-:W4:Y:S02]  /*54a0*/  LDG.E.U16 R18, desc[UR26][R18.64] ;  /* 0x0000001a12127981 */ /* 0x000f24000c1e1500 */
[----:B------:R-:W-:-:S02]  /*54b0*/  IMAD.WIDE R8, R155, 0x2, R150 ;  /* 0x000000029b087825 */ /* 0x000fc400078e0296 */
[----:B------:R-:W4:Y:S02]  /*54c0*/  LDG.E.U16 R20, desc[UR26][R20.64] ;  /* 0x0000001a14147981 */ /* 0x000f24000c1e1500 */
[C---:B------:R-:W-:Y:S02]  /*54d0*/  IMAD.WIDE R10, R155.reuse, 0x2, R146 ;  /* 0x000000029b0a7825 */ /* 0x040fe400078e0292 */
[----:B------:R-:W4:Y:S02]  /*54e0*/  LDG.E.U16 R8, desc[UR26][R8.64] ;  /* 0x0000001a08087981 */ /* 0x000f24000c1e1500 */
[C---:B------:R-:W-:Y:S02]  /*54f0*/  IMAD.WIDE R12, R155.reuse, 0x2, R142 ;  /* 0x000000029b0c7825 */ /* 0x040fe400078e028e */
[----:B------:R-:W4:Y:S02]  /*5500*/  LDG.E.U16 R10, desc[UR26][R10.64] ;  /* 0x0000001a0a0a7981 */ /* 0x000f24000c1e1500 */
[----:B------:R-:W-:-:S02]  /*5510*/  IMAD.WIDE R14, R155, 0x2, R138 ;  /* 0x000000029b0e7825 */ /* 0x000fc400078e028a */
[----:B------:R-:W4:Y:S02]  /*5520*/  LDG.E.U16 R12, desc[UR26][R12.64] ;  /* 0x0000001a0c0c7981 */ /* 0x000f24000c1e1500 */
[----:B0-----:R-:W-:Y:S02]  /*5530*/  IMAD.WIDE R16, R155, 0x2, R134 ;  /* 0x000000029b107825 */ /* 0x001fe400078e0286 */
[----:B------:R-:W4:Y:S04]  /*5540*/  LDG.E.U16 R14, desc[UR26][R14.64] ;  /* 0x0000001a0e0e7981 */ /* 0x000f28000c1e1500 */
[----:B------:R-:W4:Y:S01]  /*5550*/  LDG.E.U16 R16, desc[UR26][R16.64] ;  /* 0x0000001a10107981 */ /* 0x000f22000c1e1500 */
[C---:B-1----:R-:W-:Y:S02]  /*5560*/  LOP3.LUT R5, R0.reuse, 0xff, RZ, 0xc0, !PT ;  /* 0x000000ff00057812 */ /* 0x042fe400078ec0ff */
[----:B------:R-:W-:Y:S01]  /*5570*/  LOP3.LUT R7, R0, 0xc0, RZ, 0xc0, !PT ;  /* 0x000000c000077812 */ /* 0x000fe200078ec0ff */
[----:B------:R-:W-:Y:S01]  /*5580*/  UMOV UR4, 0x1 ;  /* 0x0000000100047882 */ /* 0x000fe20000000000 */
[----:B------:R-:W-:-:S02]  /*5590*/  SHF.L.U32 R5, R5, 0x1, RZ ;  /* 0x0000000105057819 */ /* 0x000fc400000006ff */
[----:B------:R-:W-:Y:S01]  /*55a0*/  SHF.R.U32.HI R46, RZ, 0x2, R7 ;  /* 0x00000002ff2e7819 */ /* 0x000fe20000011607 */
[----:B------:R-:W-:-:S04]  /*55b0*/  @!UP0 UIADD3 UR4, UPT, UPT, -UR4, 0x100000, URZ ;  /* 0x0010000004048890 */ /* 0x000fc8000fffe1ff */
[----:B------:R-:W-:Y:S02]  /*55c0*/  @!UP0 USHF.L.U32 UR5, UR4, 0xb, URZ ;  /* 0x0000000b04058899 */ /* 0x000fe400080006ff */
[----:B------:R-:W-:Y:S01]  /*55d0*/  @!UP0 USHF.L.U32 UR4, UR4, 0x1, URZ ;  /* 0x0000000104048899 */ /* 0x000fe200080006ff */
[----:B------:R-:W-:Y:S01]  /*55e0*/  LOP3.LUT R5, R5, R46, RZ, 0x3c, !PT ;  /* 0x0000002e05057212 */ /* 0x000fe200078e3cff */
[----:B------:R-:W-:-:S03]  /*55f0*/  VOTEU.ALL UP2, P1 ;  /* 0x0000000000ff7886 */ /* 0x000fc60000840000 */
[----:B------:R-:W-:Y:S01]  /*5600*/  LOP3.LUT R7, R5, 0x40, RZ, 0x3c, !PT ;  /* 0x0000004005077812 */ /* 0x000fe200078e3cff */
[----:B--2---:R0:W-:Y:S04]  /*5610*/  STS.U16 [R5+UR14+0x8400], R28 ;  /* 0x0084001c05007988 */ /* 0x0041e8000800040e */
[----:B---3--:R0:W-:Y:S04]  /*5620*/  STS.U16 [R5+UR14+0x8800], R29 ;  /* 0x0088001d05007988 */ /* 0x0081e8000800040e */
[----:B-----5:R0:W-:Y:S04]  /*5630*/  STS.U16 [R5+UR14+0x8c00], R30 ;  /* 0x008c001e05007988 */ /* 0x0201e8000800040e */
        /* <DEDUP_REMOVED lines=29> */
[----:B------:R1:W-:Y:S06]  /*5810*/  MEMBAR.ALL.CTA ;  /* 0x0000000000007992 */ /* 0x0003ec0000008000 */
[----:B-1----:R-:W-:Y:S04]  /*5820*/  FENCE.VIEW.ASYNC.S ;  /* 0x00000000000073c6 */ /* 0x002fe80000000000 */
[----:B------:R-:W1:Y:S02]  /*5830*/  FENCE.VIEW.ASYNC.S ;  /* 0x00000000000073c6 */ /* 0x000e640000000000 */
[----:B-1----:R0:W1:Y:S02]  /*5840*/  @!UP2 SYNCS.EXCH.64 URZ, [UR14+0x10010], UR4 ;  /* 0x010010040effa5b2 */ /* 0x0020640008000100 */
[----:B-1----:R-:W-:Y:S06]  /*5850*/  BAR.SYNC.DEFER_BLOCKING 0x0 ;  /* 0x0000000000007b1d */ /* 0x002fec0000010000 */
[----:B0-----:R-:W-:Y:S05]  /*5860*/  BRA.U UP1, `(.L_x_13) ;  /* 0x0000000101547547 */ /* 0x001fea000b800000 */
[----:B------:R-:W-:Y:S01]  /*5870*/  UIADD3 UR58, UPT, UPT, UR14, 0x10010, URZ ;  /* 0x000100100e3a7890 */ /* 0x000fe2000fffe0ff */
[----:B------:R-:W-:Y:S01]  /*5880*/  UMOV UR4, UR66 ;  /* 0x0000004200047c82 */ /* 0x000fe20008000000 */
[----:B------:R-:W-:Y:S01]  /*5890*/  UMOV UR5, 0x40004040 ;  /* 0x4000404000057882 */ /* 0x000fe20000000000 */
[----:B------:R-:W-:Y:S01]  /*58a0*/  UMOV UR8, UR25 ;  /* 0x0000001900087c82 */ /* 0x000fe20008000000 */
[----:B------:R-:W-:Y:S01]  /*58b0*/  UMOV UR9, 0x40004040 ;  /* 0x4000404000097882 */ /* 0x000fe20000000000 */
[----:B------:R-:W-:Y:S01]  /*58c0*/  UMOV UR10, 0x0 ;  /* 0x00000000000a7882 */ /* 0x000fe20000000000 */
[----:B------:R-:W-:Y:S01]  /*58d0*/  UMOV UR11, 0x8208490 ;  /* 0x08208490000b7882 */ /* 0x000fe20000000000 */
[----:B------:R-:W-:Y:S01]  /*58e0*/  UMOV UR12, 0x0 ;  /* 0x00000000000c7882 */ /* 0x000fe20000000000 */
[----:B------:R-:W-:Y:S01]  /*58f0*/  UMOV UR13, 0x8208490 ;  /* 0x08208490000d7882 */ /* 0x000fe20000000000 */
[----:B------:R-:W-:Y:S01]  /*5900*/  UMOV UR54, 0x0 ;  /* 0x0000000000367882 */ /* 0x000fe20000000000 */
[----:B------:R-:W-:Y:S01]  /*5910*/  UMOV UR55, 0x8208490 ;  /* 0x0820849000377882 */ /* 0x000fe20000000000 */
[----:B------:R0:W-:Y:S01]  /*5920*/  UTCHMMA gdesc[UR4], gdesc[UR8], tmem[UR18], tmem[UR10], idesc[UR11], !UPT ;  /* 0x00ff0a08040075ea */ /* 0x0001e2000f800012 */
[----:B------:R-:W-:Y:S01]  /*5930*/  UMOV UR59, URZ ;  /* 0x000000ff003b7c82 */ /* 0x000fe20008000000 */
        /* <DEDUP_REMOVED lines=8> */
.L_x_13:
[----:B------:R-:W1:Y:S02]  /*59c0*/  SYNCS.PHASECHK.TRANS64.TRYWAIT P2, [UR14+0x10010], RZ ;  /* 0x010010ffff0075a7 */ /* 0x000e64000804110e */
[----:B-1----:R-:W-:Y:S05]  /*59d0*/  @!P2 BRA `(.L_x_14) ;  /* 0x0000003c00f8a947 */ /* 0x002fea0003800000 */
.L_x_23:
[----:B------:R-:W-:Y:S01]  /*59e0*/  BAR.SYNC.DEFER_BLOCKING 0x0 ;  /* 0x0000000000007b1d */ /* 0x000fe20000010000 */
[----:B------:R-:W-:Y:S01]  /*59f0*/  SHF.L.U32 R204, R204, 0x1f, RZ ;  /* 0x0000001fcccc7819 */ /* 0x000fe200000006ff */
[----:B------:R-:W-:-:S04]  /*5a00*/  IMAD.WIDE R230, R157, 0x2, R122 ;  /* 0x000000029de67825 */ /* 0x000fc800078e027a */
[C---:B------:R-:W-:Y:S01]  /*5a10*/  IMAD.WIDE R226, R157.reuse, 0x2, R114 ;  /* 0x000000029de27825 */ /* 0x040fe200078e0272 */
[----:B------:R-:W-:Y:S01]  /*5a20*/  LDTM.16dp32bit_t0_t15.x64 R4, tmem[UR19] ;  /* 0x00000013000479ee */ /* 0x000fe20008b00000 */
[----:B------:R-:W1:Y:S02]  /*5a30*/  LDTM.16dp32bit_t16_t31.x64 R4, tmem[UR19+0x40] ;  /* 0x00004013000479ee */ /* 0x000e640008b20000 */
[----:B------:R-:W-:Y:S01]  /*5a40*/  IMAD.WIDE R222, R157, 0x2, R106 ;  /* 0x000000029dde7825 */ /* 0x000fe200078e026a */
[----:B------:R-:W2:Y:S01]  /*5a50*/  @!P1 SYNCS.CCTL.IV [UR14+0x10010] ;  /* 0x01001000ff0099b1 */ /* 0x000ea2000800000e */
[----:B------:R-:W-:Y:S02]  /*5a60*/  NOP ;  /* 0x0000000000007918 */ /* 0x000fe40000000000 */
[----:B-1----:R-:W-:Y:S01]  /*5a70*/  FMUL R124, R4, UR24 ;  /* 0x00000018047c7c20 */ /* 0x002fe20008400000 */
        /* <DEDUP_REMOVED lines=65> */
[----:B------:R-:W-:Y:S02]  /*5e90*/  SHF.R.U32.HI R206, RZ, 0x2, R0 ;  /* 0x00000002ffce7819 */ /* 0x000fe40000011600 */
        /* <DEDUP_REMOVED lines=28> */
[----:B------:R-:W-:Y:S02]  /*6060*/  LOP3.LUT R209, R206, 0x38, RZ, 0xc0, !PT ;  /* 0x00000038ced17812 */ /* 0x000fe400078ec0ff */
[----:B------:R-:W-:Y:S02]  /*6070*/  FMNMX3 R203, R202, R124, R203, !PT ;  /* 0x0000007ccacb7276 */ /* 0x000fe400078000cb */
[----:B------:R-:W-:Y:S02]  /*6080*/  LOP3.LUT R209, R209, 0x1f, R0, 0xf8, !PT ;  /* 0x0000001fd1d17812 */ /* 0x000fe400078ef800 */
[----:B------:R-:W-:Y:S02]  /*6090*/  FMNMX R156, R156, R203, !PT ;  /* 0x000000cb9c9c7209 */ /* 0x000fe40007800000 */
[----:B------:R-:W-:-:S03]  /*60a0*/  SHF.L.U32 R209, R209, 0x4, RZ ;  /* 0x00000004d1d17819 */ /* 0x000fc600000006ff */
[----:B------:R-:W1:Y:S02]  /*60b0*/  SHFL.BFLY PT, R124, R156, 0x10, 0x1f ;  /* 0x0e001f009c7c7f89 */ /* 0x000e6400000e0000 */
[----:B-1----:R-:W-:-:S05]  /*60c0*/  FMNMX3 R124, R156, R124, R207, !PT ;  /* 0x0000007c9c7c7276 */ /* 0x002fca00078000cf */
[--C-:B------:R-:W-:Y:S01]  /*60d0*/  FFMA R4, R4, UR24, -R124.reuse ;  /* 0x0000001804047c23 */ /* 0x100fe2000800087c */
[--C-:B------:R-:W-:Y:S01]  /*60e0*/  FFMA R5, R5, UR24, -R124.reuse ;  /* 0x0000001805057c23 */ /* 0x100fe2000800087c */
[--C-:B------:R-:W-:Y:S01]  /*60f0*/  FFMA R6, R6, UR24, -R124.reuse ;  /* 0x0000001806067c23 */ /* 0x100fe2000800087c */
[--C-:B------:R-:W-:Y:S01]  /*6100*/  FFMA R7, R7, UR24, -R124.reuse ;  /* 0x0000001807077c23 */ /* 0x100fe2000800087c */
[----:B------:R-:W-:Y:S01]  /*6110*/  FMUL R4, R4, 1.4426950216293334961 ;  /* 0x3fb8aa3b04047820 */ /* 0x000fe20000400000 */
[----:B------:R-:W-:Y:S01]  /*6120*/  FMUL R203, R5, 1.4426950216293334961 ;  /* 0x3fb8aa3b05cb7820 */ /* 0x000fe20000400000 */
[----:B------:R-:W-:Y:S01]  /*6130*/  FMUL R5, R6, 1.4426950216293334961 ;  /* 0x3fb8aa3b06057820 */ /* 0x000fe20000400000 */
[----:B------:R-:W-:Y:S01]  /*6140*/  FMUL R156, R7, 1.4426950216293334961 ;  /* 0x3fb8aa3b079c7820 */ /* 0x000fe20000400000 */
[--C-:B------:R-:W-:Y:S01]  /*6150*/  FFMA R15, R15, UR24, -R124.reuse ;  /* 0x000000180f0f7c23 */ /* 0x100fe2000800087c */
[--C-:B------:R-:W-:Y:S01]  /*6160*/  FFMA R11, R11, UR24, -R124.reuse ;  /* 0x000000180b0b7c23 */ /* 0x100fe2000800087c */
[----:B------:R-:W-:Y:S01]  /*6170*/  MUFU.EX2 R4, R4 ;  /* 0x0000000400047308 */ /* 0x000fe20000000800 */
[--C-:B------:R-:W-:Y:S01]  /*6180*/  FFMA R6, R8, UR24, -R124.reuse ;  /* 0x0000001808067c23 */ /* 0x100fe2000800087c */
[--C-:B------:R-:W-:Y:S01]  /*6190*/  FFMA R14, R14, UR24, -R124.reuse ;  /* 0x000000180e0e7c23 */ /* 0x100fe2000800087c */
[--C-:B------:R-:W-:Y:S01]  /*61a0*/  FFMA R10, R10, UR24, -R124.reuse ;  /* 0x000000180a0a7c23 */ /* 0x100fe2000800087c */
[----:B------:R-:W-:Y:S01]  /*61b0*/  FMUL R202, R11, 1.4426950216293334961 ;  /* 0x3fb8aa3b0bca7820 */ /* 0x000fe20000400000 */
[--C-:B------:R-:W-:Y:S01]  /*61c0*/  FFMA R23, R23, UR24, -R124.reuse ;  /* 0x0000001817177c23 */ /* 0x100fe2000800087c */
[----:B------:R-:W-:Y:S01]  /*61d0*/  FMUL R6, R6, 1.4426950216293334961 ;  /* 0x3fb8aa3b06067820 */ /* 0x000fe20000400000 */
[--C-:B------:R-:W-:Y:S01]  /*61e0*/  FFMA R9, R9, UR24, -R124.reuse ;  /* 0x0000001809097c23 */ /* 0x100fe2000800087c */
[----:B------:R-:W1:Y:S01]  /*61f0*/  MUFU.EX2 R203, R203 ;  /* 0x000000cb00cb7308 */ /* 0x000e620000000800 */
[----:B------:R-:W-:Y:S01]  /*6200*/  FMUL R11, R14, 1.4426950216293334961 ;  /* 0x3fb8aa3b0e0b7820 */ /* 0x000fe20000400000 */
[--C-:B------:R-:W-:Y:S01]  /*6210*/  FFMA R19, R19, UR24, -R124.reuse ;  /* 0x0000001813137c23 */ /* 0x100fe2000800087c */
[----:B------:R-:W-:Y:S01]  /*6220*/  FMUL R7, R10, 1.4426950216293334961 ;  /* 0x3fb8aa3b0a077820 */ /* 0x000fe20000400000 */
[--C-:B------:R-:W-:Y:S01]  /*6230*/  FFMA R14, R16, UR24, -R124.reuse ;  /* 0x00000018100e7c23 */ /* 0x100fe2000800087c */
[--C-:B------:R-:W-:Y:S01]  /*6240*/  FFMA R22, R22, UR24, -R124.reuse ;  /* 0x0000001816167c23 */ /* 0x100fe2000800087c */
[--C-:B------:R-:W-:Y:S01]  /*6250*/  FFMA R10, R12, UR24, -R124.reuse ;  /* 0x000000180c0a7c23 */ /* 0x100fe2000800087c */
[----:B------:R-:W-:Y:S01]  /*6260*/  FMUL R9, R9, 1.4426950216293334961 ;  /* 0x3fb8aa3b09097820 */ /* 0x000fe20000400000 */
[----:B------:R3:W-:Y:S01]  /*6270*/  MUFU.EX2 R8, R156 ;  /* 0x0000009c00087308 */ /* 0x0007e20000000800 */
[--C-:B------:R-:W-:Y:S01]  /*6280*/  FFMA R31, R31, UR24, -R124.reuse ;  /* 0x000000181f1f7c23 */ /* 0x100fe2000800087c */
[--C-:B------:R-:W-:Y:S01]  /*6290*/  FFMA R34, R34, UR24, -R124.reuse ;  /* 0x0000001822227c23 */ /* 0x100fe2000800087c */
[--C-:B------:R-:W-:Y:S01]  /*62a0*/  FFMA R36, R36, UR24, -R124.reuse ;  /* 0x0000001824247c23 */ /* 0x100fe2000800087c */
[--C-:B------:R-:W-:Y:S01]  /*62b0*/  FFMA R35, R35, UR24, -R124.reuse ;  /* 0x0000001823237c23 */ /* 0x100fe2000800087c */
[--C-:B------:R-:W-:Y:S01]  /*62c0*/  FFMA R37, R37, UR24, -R124.reuse ;  /* 0x0000001825257c23 */ /* 0x100fe2000800087c */
[----:B------:R-:W-:Y:S01]  /*62d0*/  FMUL R10, R10, 1.4426950216293334961 ;  /* 0x3fb8aa3b0a0a7820 */ /* 0x000fe20000400000 */
[--C-:B------:R-:W-:Y:S01]  /*62e0*/  FFMA R13, R13, UR24, -R124.reuse ;  /* 0x000000180d0d7c23 */ /* 0x100fe2000800087c */
[----:B------:R-:W4:Y:S01]  /*62f0*/  MUFU.EX2 R5, R5 ;  /* 0x0000000500057308 */ /* 0x000f220000000800 */
[----:B---3--:R-:W-:Y:S01]  /*6300*/  FMUL R156, R15, 1.4426950216293334961 ;  /* 0x3fb8aa3b0f9c7820 */ /* 0x008fe20000400000 */
[----:B------:R-:W-:Y:S01]  /*6310*/  FMUL R205, R35, 1.4426950216293334961 ;  /* 0x3fb8aa3b23cd7820 */ /* 0x000fe20000400000 */
[----:B------:R-:W-:Y:S01]  /*6320*/  FMUL R35, R37, 1.4426950216293334961 ;  /* 0x3fb8aa3b25237820 */ /* 0x000fe20000400000 */
[----:B------:R-:W-:Y:S01]  /*6330*/  FMUL R13, R13, 1.4426950216293334961 ;  /* 0x3fb8aa3b0d0d7820 */ /* 0x000fe20000400000 */
[----:B------:R-:W-:Y:S01]  /*6340*/  FMUL R14, R14, 1.4426950216293334961 ;  /* 0x3fb8aa3b0e0e7820 */ /* 0x000fe20000400000 */
[--C-:B------:R-:W-:Y:S01]  /*6350*/  FFMA R17, R17, UR24, -R124.reuse ;  /* 0x0000001811117c23 */ /* 0x100fe2000800087c */
[--C-:B------:R-:W-:Y:S01]  /*6360*/  FFMA R18, R18, UR24, -R124.reuse ;  /* 0x0000001812127c23 */ /* 0x100fe2000800087c */
[----:B------:R3:W-:Y:S01]  /*6370*/  MUFU.EX2 R16, R156 ;  /* 0x0000009c00107308 */ /* 0x0007e20000000800 */
[--C-:B------:R-:W-:Y:S01]  /*6380*/  FFMA R21, R21, UR24, -R124.reuse ;  /* 0x0000001815157c23 */ /* 0x100fe2000800087c */
[----:B------:R-:W-:Y:S01]  /*6390*/  FMUL R17, R17, 1.4426950216293334961 ;  /* 0x3fb8aa3b11117820 */ /* 0x000fe20000400000 */
[----:B------:R-:W-:Y:S01]  /*63a0*/  FMUL R15, R18, 1.4426950216293334961 ;  /* 0x3fb8aa3b120f7820 */ /* 0x000fe20000400000 */
[--C-:B------:R-:W-:Y:S01]  /*63b0*/  FFMA R18, R20, UR24, -R124.reuse ;  /* 0x0000001814127c23 */ /* 0x100fe2000800087c */
[----:B------:R-:W-:Y:S01]  /*63c0*/  FMUL R21, R21, 1.4426950216293334961 ;  /* 0x3fb8aa3b15157820 */ /* 0x000fe20000400000 */
[--C-:B------:R-:W-:Y:S01]  /*63d0*/  FFMA R25, R25, UR24, -R124.reuse ;  /* 0x0000001819197c23 */ /* 0x100fe2000800087c */
[--C-:B------:R-:W-:Y:S01]  /*63e0*/  FFMA R26, R26, UR24, -R124.reuse ;  /* 0x000000181a1a7c23 */ /* 0x100fe2000800087c */
[----:B------:R5:W-:Y:S01]  /*63f0*/  MUFU.EX2 R12, R202 ;  /* 0x000000ca000c7308 */ /* 0x000be20000000800 */
[----:B---3--:R-:W-:Y:S01]  /*6400*/  FMUL R156, R23, 1.4426950216293334961 ;  /* 0x3fb8aa3b179c7820 */ /* 0x008fe20000400000 */
[----:B------:R-:W-:Y:S01]  /*6410*/  FMUL R18, R18, 1.4426950216293334961 ;  /* 0x3fb8aa3b12127820 */ /* 0x000fe20000400000 */
[----:B------:R-:W-:Y:S01]  /*6420*/  FMUL R25, R25, 1.4426950216293334961 ;  /* 0x3fb8aa3b19197820 */ /* 0x000fe20000400000 */
[----:B------:R-:W-:Y:S01]  /*6430*/  FMUL R23, R26, 1.4426950216293334961 ;  /* 0x3fb8aa3b1a177820 */ /* 0x000fe20000400000 */
[--C-:B------:R-:W-:Y:S01]  /*6440*/  FFMA R27, R27, UR24, -R124.reuse ;  /* 0x000000181b1b7c23 */ /* 0x100fe2000800087c */
[--C-:B------:R-:W-:Y:S01]  /*6450*/  FFMA R26, R28, UR24, -R124.reuse ;  /* 0x000000181c1a7c23 */ /* 0x100fe2000800087c */
[--C-:B------:R-:W-:Y:S01]  /*6460*/  FFMA R29, R29, UR24, -R124.reuse ;  /* 0x000000181d1d7c23 */ /* 0x100fe2000800087c */
[----:B------:R-:W3:Y:S01]  /*6470*/  MUFU.EX2 R6, R6 ;  /* 0x0000000600067308 */ /* 0x000ee20000000800 */
[----:B-----5:R-:W-:Y:S01]  /*6480*/  FMUL R202, R19, 1.4426950216293334961 ;  /* 0x3fb8aa3b13ca7820 */ /* 0x020fe20000400000 */
[----:B------:R-:W-:Y:S01]  /*6490*/  FMUL R19, R22, 1.4426950216293334961 ;  /* 0x3fb8aa3b16137820 */ /* 0x000fe20000400000 */
[--C-:B------:R-:W-:Y:S01]  /*64a0*/  FFMA R22, R24, UR24, -R124.reuse ;  /* 0x0000001818167c23 */ /* 0x100fe2000800087c */
[----:B------:R-:W-:Y:S01]  /*64b0*/  FMUL R26, R26, 1.4426950216293334961 ;  /* 0x3fb8aa3b1a1a7820 */ /* 0x000fe20000400000 */
[----:B------:R-:W-:Y:S01]  /*64c0*/  FMUL R29, R29, 1.4426950216293334961 ;  /* 0x3fb8aa3b1d1d7820 */ /* 0x000fe20000400000 */
[--C-:B------:R-:W-:Y:S01]  /*64d0*/  FFMA R30, R30, UR24, -R124.reuse ;  /* 0x000000181e1e7c23 */ /* 0x100fe2000800087c */
[----:B------:R-:W-:Y:S01]  /*64e0*/  FMUL R22, R22, 1.4426950216293334961 ;  /* 0x3fb8aa3b16167820 */ /* 0x000fe20000400000 */
[----:B------:R5:W-:Y:S01]  /*64f0*/  MUFU.EX2 R24, R156 ;  /* 0x0000009c00187308 */ /* 0x000be20000000800 */
[--C-:B------:R-:W-:Y:S01]  /*6500*/  FFMA R33, R33, UR24, -R124.reuse ;  /* 0x0000001821217c23 */ /* 0x100fe2000800087c */
[--C-:B------:R-:W-:Y:S01]  /*6510*/  FFMA R38, R38, UR24, -R124.reuse ;  /* 0x0000001826267c23 */ /* 0x100fe2000800087c */
[--C-:B------:R-:W-:Y:S01]  /*6520*/  FFMA R39, R39, UR24, -R124.reuse ;  /* 0x0000001827277c23 */ /* 0x100fe2000800087c */
[--C-:B------:R-:W-:Y:S01]  /*6530*/  FFMA R40, R40, UR24, -R124.reuse ;  /* 0x0000001828287c23 */ /* 0x100fe2000800087c */
[----:B------:R-:W-:Y:S01]  /*6540*/  FMUL R33, R33, 1.4426950216293334961 ;  /* 0x3fb8aa3b21217820 */ /* 0x000fe20000400000 */
[----:B------:R-:W-:Y:S01]  /*6550*/  FMUL R38, R38, 1.4426950216293334961 ;  /* 0x3fb8aa3b26267820 */ /* 0x000fe20000400000 */
[----:B------:R-:W-:Y:S01]  /*6560*/  FMUL R39, R39, 1.4426950216293334961 ;  /* 0x3fb8aa3b27277820 */ /* 0x000fe20000400000 */
[----:B------:R-:W0:Y:S01]  /*6570*/  MUFU.EX2 R9, R9 ;  /* 0x0000000900097308 */ /* 0x000e220000000800 */
[----:B-----5:R-:W-:Y:S01]  /*6580*/  FMUL R156, R31, 1.4426950216293334961 ;  /* 0x3fb8aa3b1f9c7820 */ /* 0x020fe20000400000 */
[----:B------:R-:W-:Y:S01]  /*6590*/  FMUL R31, R34, 1.4426950216293334961 ;  /* 0x3fb8aa3b221f7820 */ /* 0x000fe20000400000 */
[----:B------:R-:W-:Y:S01]  /*65a0*/  FMUL R34, R36, 1.4426950216293334961 ;  /* 0x3fb8aa3b24227820 */ /* 0x000fe20000400000 */
[----:B-1----:R-:W-:Y:S01]  /*65b0*/  FADD R36, R4, R203 ;  /* 0x000000cb04247221 */ /* 0x002fe20000000000 */
[----:B------:R-:W-:Y:S01]  /*65c0*/  FMUL R40, R40, 1.4426950216293334961 ;  /* 0x3fb8aa3b28287820 */ /* 0x000fe20000400000 */
[--C-:B------:R-:W-:Y:S01]  /*65d0*/  FFMA R41, R41, UR24, -R124.reuse ;  /* 0x0000001829297c23 */ /* 0x100fe2000800087c */
[----:B------:R-:W-:Y:S01]  /*65e0*/  FFMA R42, R42, UR24, -R124 ;  /* 0x000000182a2a7c23 */ /* 0x000fe2000800087c */
[----:B------:R-:W1:Y:S01]  /*65f0*/  MUFU.EX2 R7, R7 ;  /* 0x0000000700077308 */ /* 0x000e620000000800 */
[----:B----4-:R-:W-:Y:S01]  /*6600*/  FADD R37, R5, R36 ;  /* 0x0000002405257221 */ /* 0x010fe20000000000 */
[----:B------:R-:W-:Y:S01]  /*6610*/  FMUL R41, R41, 1.4426950216293334961 ;  /* 0x3fb8aa3b29297820 */ /* 0x000fe20000400000 */
[----:B------:R-:W-:Y:S01]  /*6620*/  FMUL R42, R42, 1.4426950216293334961 ;  /* 0x3fb8aa3b2a2a7820 */ /* 0x000fe20000400000 */
[--C-:B------:R-:W-:Y:S01]  /*6630*/  FFMA R43, R43, UR24, -R124.reuse ;  /* 0x000000182b2b7c23 */ /* 0x100fe2000800087c */
[----:B------:R-:W-:Y:S01]  /*6640*/  FADD R37, R8, R37 ;  /* 0x0000002508257221 */ /* 0x000fe20000000000 */
[--C-:B------:R-:W-:Y:S01]  /*6650*/  FFMA R44, R44, UR24, -R124.reuse ;  /* 0x000000182c2c7c23 */ /* 0x100fe2000800087c */
[----:B------:R-:W-:Y:S01]  /*6660*/  FFMA R45, R45, UR24, -R124 ;  /* 0x000000182d2d7c23 */ /* 0x000fe2000800087c */
[----:B------:R-:W4:Y:S01]  /*6670*/  MUFU.EX2 R10, R10 ;  /* 0x0000000a000a7308 */ /* 0x000f220000000800 */
[----:B---3--:R-:W-:Y:S01]  /*6680*/  FADD R36, R6, R37 ;  /* 0x0000002506247221 */ /* 0x008fe20000000000 */
[----:B------:R-:W-:Y:S01]  /*6690*/  FMUL R43, R43, 1.4426950216293334961 ;  /* 0x3fb8aa3b2b2b7820 */ /* 0x000fe20000400000 */
[----:B------:R-:W-:Y:S01]  /*66a0*/  FMUL R44, R44, 1.4426950216293334961 ;  /* 0x3fb8aa3b2c2c7820 */ /* 0x000fe20000400000 */
[----:B------:R-:W-:Y:S01]  /*66b0*/  FMUL R45, R45, 1.4426950216293334961 ;  /* 0x3fb8aa3b2d2d7820 */ /* 0x000fe20000400000 */
[----:B0-----:R-:W-:Y:S01]  /*66c0*/  FADD R36, R9, R36 ;  /* 0x0000002409247221 */ /* 0x001fe20000000000 */
[--C-:B------:R-:W-:Y:S01]  /*66d0*/  FFMA R46, R46, UR24, -R124.reuse ;  /* 0x000000182e2e7c23 */ /* 0x100fe2000800087c */
[----:B------:R-:W-:Y:S01]  /*66e0*/  FFMA R47, R47, UR24, -R124 ;  /* 0x000000182f2f7c23 */ /* 0x000fe2000800087c */
[----:B------:R-:W0:Y:S01]  /*66f0*/  MUFU.EX2 R13, R13 ;  /* 0x0000000d000d7308 */ /* 0x000e220000000800 */
[----:B-1----:R-:W-:Y:S01]  /*6700*/  FADD R37, R7, R36 ;  /* 0x0000002407257221 */ /* 0x002fe20000000000 */
[----:B------:R-:W-:Y:S01]  /*6710*/  FMUL R46, R46, 1.4426950216293334961 ;  /* 0x3fb8aa3b2e2e7820 */ /* 0x000fe20000400000 */
[----:B------:R-:W-:Y:S01]  /*6720*/  FMUL R47, R47, 1.4426950216293334961 ;  /* 0x3fb8aa3b2f2f7820 */ /* 0x000fe20000400000 */
[--C-:B------:R-:W-:Y:S01]  /*6730*/  FFMA R48, R48, UR24, -R124.reuse ;  /* 0x0000001830307c23 */ /* 0x100fe2000800087c */
[----:B------:R-:W-:Y:S01]  /*6740*/  FADD R37, R12, R37 ;  /* 0x000000250c257221 */ /* 0x000fe20000000000 */
[--C-:B------:R-:W-:Y:S01]  /*6750*/  FFMA R49, R49, UR24, -R124.reuse ;  /* 0x0000001831317c23 */ /* 0x100fe2000800087c */
[--C-:B------:R-:W-:Y:S01]  /*6760*/  FFMA R50, R50, UR24, -R124.reuse ;  /* 0x0000001832327c23 */ /* 0x100fe2000800087c */
[----:B------:R-:W1:Y:S01]  /*6770*/  MUFU.EX2 R11, R11 ;  /* 0x0000000b000b7308 */ /* 0x000e620000000800 */
[----:B----4-:R-:W-:Y:S01]  /*6780*/  FADD R36, R10, R37 ;  /* 0x000000250a247221 */ /* 0x010fe20000000000 */
[----:B------:R-:W-:Y:S01]  /*6790*/  FMUL R48, R48, 1.4426950216293334961 ;  /* 0x3fb8aa3b30307820 */ /* 0x000fe20000400000 */
[----:B------:R-:W-:Y:S01]  /*67a0*/  FMUL R49, R49, 1.4426950216293334961 ;  /* 0x3fb8aa3b31317820 */ /* 0x000fe20000400000 */
[----:B------:R-:W-:Y:S01]  /*67b0*/  FMUL R50, R50, 1.4426950216293334961 ;  /* 0x3fb8aa3b32327820 */ /* 0x000fe20000400000 */
[--C-:B------:R-:W-:Y:S01]  /*67c0*/  FFMA R51, R51, UR24, -R124.reuse ;  /* 0x0000001833337c23 */ /* 0x100fe2000800087c */
[--C-:B------:R-:W-:Y:S01]  /*67d0*/  FFMA R52, R52, UR24, -R124.reuse ;  /* 0x0000001834347c23 */ /* 0x100fe2000800087c */
[----:B------:R-:W-:Y:S01]  /*67e0*/  FFMA R53, R53, UR24, -R124 ;  /* 0x0000001835357c23 */ /* 0x000fe2000800087c */
[----:B------:R-:W3:Y:S01]  /*67f0*/  MUFU.EX2 R14, R14 ;  /* 0x0000000e000e7308 */ /* 0x000ee20000000800 */
[----:B0-----:R-:W-:Y:S01]  /*6800*/  FADD R36, R13, R36 ;  /* 0x000000240d247221 */ /* 0x001fe20000000000 */
[----:B------:R-:W-:Y:S01]  /*6810*/  FMUL R51, R51, 1.4426950216293334961 ;  /* 0x3fb8aa3b33337820 */ /* 0x000fe20000400000 */
[----:B------:R-:W-:Y:S01]  /*6820*/  FMUL R52, R52, 1.4426950216293334961 ;  /* 0x3fb8aa3b34347820 */ /* 0x000fe20000400000 */
[----:B------:R-:W-:Y:S01]  /*6830*/  FMUL R53, R53, 1.4426950216293334961 ;  /* 0x3fb8aa3b35357820 */ /* 0x000fe20000400000 */
[--C-:B------:R-:W-:Y:S01]  /*6840*/  FFMA R54, R54, UR24, -R124.reuse ;  /* 0x0000001836367c23 */ /* 0x100fe2000800087c */
[--C-:B------:R-:W-:Y:S01]  /*6850*/  FFMA R55, R55, UR24, -R124.reuse ;  /* 0x0000001837377c23 */ /* 0x100fe2000800087c */
[----:B------:R-:W-:Y:S01]  /*6860*/  FFMA R56, R56, UR24, -R124 ;  /* 0x0000001838387c23 */ /* 0x000fe2000800087c */
[----:B------:R-:W0:Y:S01]  /*6870*/  MUFU.EX2 R17, R17 ;  /* 0x0000001100117308 */ /* 0x000e220000000800 */
[----:B-1----:R-:W-:Y:S01]  /*6880*/  FADD R37, R11, R36 ;  /* 0x000000240b257221 */ /* 0x002fe20000000000 */
[----:B------:R-:W-:Y:S01]  /*6890*/  FMUL R54, R54, 1.4426950216293334961 ;  /* 0x3fb8aa3b36367820 */ /* 0x000fe20000400000 */
[----:B------:R-:W-:Y:S01]  /*68a0*/  FMUL R55, R55, 1.4426950216293334961 ;  /* 0x3fb8aa3b37377820 */ /* 0x000fe20000400000 */
[----:B------:R-:W-:Y:S01]  /*68b0*/  FMUL R56, R56, 1.4426950216293334961 ;  /* 0x3fb8aa3b38387820 */ /* 0x000fe20000400000 */
[----:B------:R-:W-:Y:S01]  /*68c0*/  FADD R37, R16, R37 ;  /* 0x0000002510257221 */ /* 0x000fe20000000000 */
[--C-:B------:R-:W-:Y:S01]  /*68d0*/  FFMA R57, R57, UR24, -R124.reuse ;  /* 0x0000001839397c23 */ /* 0x100fe2000800087c */
[--C-:B------:R-:W-:Y:S01]  /*68e0*/  FFMA R58, R58, UR24, -R124.reuse ;  /* 0x000000183a3a7c23 */ /* 0x100fe2000800087c */
[----:B------:R-:W1:Y:S01]  /*68f0*/  MUFU.EX2 R15, R15 ;  /* 0x0000000f000f7308 */ /* 0x000e620000000800 */
[----:B---3--:R-:W-:Y:S01]  /*6900*/  FADD R36, R14, R37 ;  /* 0x000000250e247221 */ /* 0x008fe20000000000 */
[----:B------:R-:W-:Y:S01]  /*6910*/  FMUL R57, R57, 1.4426950216293334961 ;  /* 0x3fb8aa3b39397820 */ /* 0x000fe20000400000 */
[--C-:B------:R-:W-:Y:S01]  /*6920*/  FFMA R60, R60, UR24, -R124.reuse ;  /* 0x000000183c3c7c23 */ /* 0x100fe2000800087c */
[----:B------:R-:W-:Y:S01]  /*6930*/  FMUL R58, R58, 1.4426950216293334961 ;  /* 0x3fb8aa3b3a3a7820 */ /* 0x000fe20000400000 */
[--C-:B------:R-:W-:Y:S01]  /*6940*/  FFMA R59, R59, UR24, -R124.reuse ;  /* 0x000000183b3b7c23 */ /* 0x100fe2000800087c */
[----:B------:R-:W-:Y:S01]  /*6950*/  FFMA R63, R63, UR24, -R124 ;  /* 0x000000183f3f7c23 */ /* 0x000fe2000800087c */
[----:B------:R-:W-:Y:S01]  /*6960*/  FMUL R60, R60, 1.4426950216293334961 ;  /* 0x3fb8aa3b3c3c7820 */ /* 0x000fe20000400000 */
[----:B------:R3:W4:Y:S01]  /*6970*/  MUFU.EX2 R20, R202 ;  /* 0x000000ca00147308 */ /* 0x0007220000000800 */
[----:B0-----:R-:W-:Y:S01]  /*6980*/  FADD R36, R17, R36 ;  /* 0x0000002411247221 */ /* 0x001fe20000000000 */
[----:B------:R-:W-:Y:S01]  /*6990*/  FMUL R59, R59, 1.4426950216293334961 ;  /* 0x3fb8aa3b3b3b7820 */ /* 0x000fe20000400000 */
[----:B------:R-:W-:Y:S01]  /*69a0*/  FMUL R63, R63, 1.4426950216293334961 ;  /* 0x3fb8aa3b3f3f7820 */ /* 0x000fe20000400000 */
[--C-:B------:R-:W-:Y:S01]  /*69b0*/  FFMA R64, R64, UR24, -R124.reuse ;  /* 0x0000001840407c23 */ /* 0x100fe2000800087c */
[--C-:B------:R-:W-:Y:S01]  /*69c0*/  FFMA R66, R66, UR24, -R124.reuse ;  /* 0x0000001842427c23 */ /* 0x100fe2000800087c */
[----:B------:R-:W-:-:S02]  /*69d0*/  FFMA R67, R67, UR24, -R124 ;  /* 0x0000001843437c23 */ /* 0x000fc4000800087c */
[----:B------:R-:W0:Y:S01]  /*69e0*/  MUFU.EX2 R18, R18 ;  /* 0x0000001200127308 */ /* 0x000e220000000800 */
[----:B-1----:R-:W-:Y:S01]  /*69f0*/  FADD R37, R15, R36 ;  /* 0x000000240f257221 */ /* 0x002fe20000000000 */
[----:B---3--:R-:W-:Y:S01]  /*6a00*/  FMUL R202, R27, 1.4426950216293334961 ;  /* 0x3fb8aa3b1bca7820 */ /* 0x008fe20000400000 */
[----:B------:R-:W-:Y:S01]  /*6a10*/  FMUL R27, R30, 1.4426950216293334961 ;  /* 0x3fb8aa3b1e1b7820 */ /* 0x000fe20000400000 */
[----:B------:R-:W-:Y:S01]  /*6a20*/  FFMA R30, R32, UR24, -R124 ;  /* 0x00000018201e7c23 */ /* 0x000fe2000800087c */
[----:B------:R-:W-:Y:S01]  /*6a30*/  FMUL R64, R64, 1.4426950216293334961 ;  /* 0x3fb8aa3b40407820 */ /* 0x000fe20000400000 */
[----:B------:R-:W-:Y:S01]  /*6a40*/  FMUL R236, R66, 1.4426950216293334961 ;  /* 0x3fb8aa3b42ec7820 */ /* 0x000fe20000400000 */
[----:B------:R-:W-:Y:S01]  /*6a50*/  FMUL R235, R67, 1.4426950216293334961 ;  /* 0x3fb8aa3b43eb7820 */ /* 0x000fe20000400000 */
[----:B------:R-:W1:Y:S01]  /*6a60*/  MUFU.EX2 R21, R21 ;  /* 0x0000001500157308 */ /* 0x000e620000000800 */
[----:B----4-:R-:W-:Y:S01]  /*6a70*/  FADD R37, R20, R37 ;  /* 0x0000002514257221 */ /* 0x010fe20000000000 */
[----:B------:R-:W-:Y:S01]  /*6a80*/  FMUL R30, R30, 1.4426950216293334961 ;  /* 0x3fb8aa3b1e1e7820 */ /* 0x000fe20000400000 */
[----:B------:R-:W-:-:S05]  /*6a90*/  IMAD.WIDE R66, R157, 0x2, R132 ;  /* 0x000000029d427825 */ /* 0x000fca00078e0284 */
[----:B------:R-:W3:Y:S01]  /*6aa0*/  MUFU.EX2 R19, R19 ;  /* 0x0000001300137308 */ /* 0x000ee20000000800 */
[----:B0-----:R-:W-:-:S07]  /*6ab0*/  FADD R36, R18, R37 ;  /* 0x0000002512247221 */ /* 0x001fce0000000000 */
[----:B------:R-:W0:Y:S01]  /*6ac0*/  MUFU.EX2 R22, R22 ;  /* 0x0000001600167308 */ /* 0x000e220000000800 */
[----:B-1----:R-:W-:-:S07]  /*6ad0*/  FADD R36, R21, R36 ;  /* 0x0000002415247221 */ /* 0x002fce0000000000 */
[----:B------:R-:W1:Y:S01]  /*6ae0*/  MUFU.EX2 R25, R25 ;  /* 0x0000001900197308 */ /* 0x000e620000000800 */
[----:B---3--:R-:W-:-:S04]  /*6af0*/  FADD R37, R19, R36 ;  /* 0x0000002413257221 */ /* 0x008fc80000000000 */
[----:B------:R-:W-:-:S03]  /*6b00*/  FADD R37, R24, R37 ;  /* 0x0000002518257221 */ /* 0x000fc60000000000 */
[----:B------:R-:W3:Y:S01]  /*6b10*/  MUFU.EX2 R23, R23 ;  /* 0x0000001700177308 */ /* 0x000ee20000000800 */
[----:B0-----:R-:W-:-:S07]  /*6b20*/  FADD R36, R22, R37 ;  /* 0x0000002516247221 */ /* 0x001fce0000000000 */
[----:B------:R-:W0:Y:S01]  /*6b30*/  MUFU.EX2 R28, R202 ;  /* 0x000000ca001c7308 */ /* 0x000e220000000800 */
[----:B-1----:R-:W-:-:S07]  /*6b40*/  FADD R36, R25, R36 ;  /* 0x0000002419247221 */ /* 0x002fce0000000000 */
[----:B------:R-:W1:Y:S01]  /*6b50*/  MUFU.EX2 R26, R26 ;  /* 0x0000001a001a7308 */ /* 0x000e620000000800 */
[----:B---3--:R-:W-:-:S07]  /*6b60*/  FADD R37, R23, R36 ;  /* 0x0000002417257221 */ /* 0x008fce0000000000 */
        /* <DEDUP_REMOVED lines=37> */
[----:B0-----:R-:W-:Y:S01]  /*6dc0*/  FADD R37, R45, R36 ;  /* 0x000000242d257221 */ /* 0x001fe20000000000 */
[----:B------:R-:W-:-:S06]  /*6dd0*/  FFMA R36, R61, UR24, -R124 ;  /* 0x000000183d247c23 */ /* 0x000fcc000800087c */
[----:B------:R-:W0:Y:S01]  /*6de0*/  MUFU.EX2 R48, R48 ;  /* 0x0000003000307308 */ /* 0x000e220000000800 */
[----:B-1----:R-:W-:Y:S01]  /*6df0*/  FADD R38, R46, R37 ;  /* 0x000000252e267221 */ /* 0x002fe20000000000 */
[----:B------:R-:W-:Y:S01]  /*6e00*/  FMUL R37, R36, 1.4426950216293334961 ;  /* 0x3fb8aa3b24257820 */ /* 0x000fe20000400000 */
[----:B------:R-:W-:-:S04]  /*6e10*/  FFMA R36, R62, UR24, -R124 ;  /* 0x000000183e247c23 */ /* 0x000fc8000800087c */
[----:B------:R-:W-:Y:S01]  /*6e20*/  FMUL R36, R36, 1.4426950216293334961 ;  /* 0x3fb8aa3b24247820 */ /* 0x000fe20000400000 */
[----:B------:R-:W1:Y:S01]  /*6e30*/  MUFU.EX2 R49, R49 ;  /* 0x0000003100317308 */ /* 0x000e620000000800 */
[----:B---3--:R-:W-:-:S07]  /*6e40*/  FADD R39, R47, R38 ;  /* 0x000000262f277221 */ /* 0x008fce0000000000 */
[----:B------:R-:W3:Y:S01]  /*6e50*/  MUFU.EX2 R50, R50 ;  /* 0x0000003200327308 */ /* 0x000ee20000000800 */
[----:B0-----:R-:W-:-:S07]  /*6e60*/  FADD R38, R48, R39 ;  /* 0x0000002730267221 */ /* 0x001fce0000000000 */
[----:B------:R-:W0:Y:S01]  /*6e70*/  MUFU.EX2 R51, R51 ;  /* 0x0000003300337308 */ /* 0x000e220000000800 */
[----:B-1----:R-:W-:Y:S01]  /*6e80*/  FADD R39, R49, R38 ;  /* 0x0000002631277221 */ /* 0x002fe20000000000 */
[----:B------:R-:W-:Y:S01]  /*6e90*/  FADD R38, -R124, R207 ;  /* 0x000000cf7c267221 */ /* 0x000fe20000000100 */
[----:B------:R-:W-:-:S05]  /*6ea0*/  SHF.R.U32.HI R207, RZ, 0x1, R0 ;  /* 0x00000001ffcf7819 */ /* 0x000fca0000011600 */
[----:B------:R1:W-:Y:S01]  /*6eb0*/  MUFU.EX2 R62, R37 ;  /* 0x00000025003e7308 */ /* 0x0003e20000000800 */
[----:B---3--:R-:W-:-:S07]  /*6ec0*/  FADD R206, R50, R39 ;  /* 0x0000002732ce7221 */ /* 0x008fce0000000000 */
[----:B------:R-:W3:Y:S01]  /*6ed0*/  MUFU.EX2 R52, R52 ;  /* 0x0000003400347308 */ /* 0x000ee20000000800 */
[----:B-1----:R-:W-:Y:S01]  /*6ee0*/  FMUL R37, R38, 1.4426950216293334961 ;  /* 0x3fb8aa3b26257820 */ /* 0x002fe20000400000 */
[----:B0-----:R-:W-:Y:S01]  /*6ef0*/  FADD R39, R51, R206 ;  /* 0x000000ce33277221 */ /* 0x001fe20000000000 */
[C---:B------:R-:W-:Y:S02]  /*6f00*/  LOP3.LUT R206, R209.reuse, 0x1b0, RZ, 0xc0, !PT ;  /* 0x000001b0d1ce7812 */ /* 0x040fe400078ec0ff */
[----:B------:R-:W-:Y:S02]  /*6f10*/  LOP3.LUT R209, R209, 0x1f0, RZ, 0xc0, !PT ;  /* 0x000001f0d1d17812 */ /* 0x000fe400078ec0ff */
[----:B------:R-:W-:Y:S01]  /*6f20*/  LOP3.LUT R206, R206, 0x40, R207, 0xf8, !PT ;  /* 0x00000040cece7812 */ /* 0x000fe200078ef8cf */
[----:B------:R-:W0:Y:S03]  /*6f30*/  MUFU.EX2 R53, R53 ;  /* 0x0000003500357308 */ /* 0x000e260000000800 */
[----:B------:R-:W-:-:S05]  /*6f40*/  IADD3 R206, PT, PT, R206, UR14, RZ ;  /* 0x0000000ecece7c10 */ /* 0x000fca000fffe0ff */
[----:B------:R-:W2:Y:S01]  /*6f50*/  MUFU.EX2 R37, R37 ;  /* 0x0000002500257308 */ /* 0x000ea20000000800 */
[----:B---3--:R-:W-:-:S07]  /*6f60*/  FADD R38, R52, R39 ;  /* 0x0000002734267221 */ /* 0x008fce0000000000 */
[----:B------:R-:W1:Y:S01]  /*6f70*/  MUFU.EX2 R54, R54 ;  /* 0x0000003600367308 */ /* 0x000e620000000800 */
[----:B0-----:R-:W-:-:S07]  /*6f80*/  FADD R39, R53, R38 ;  /* 0x0000002635277221 */ /* 0x001fce0000000000 */
[----:B------:R-:W0:Y:S01]  /*6f90*/  MUFU.EX2 R55, R55 ;  /* 0x0000003700377308 */ /* 0x000e220000000800 */
[----:B--2---:R2:W-:Y:S07]  /*6fa0*/  STSM.16.M88 [R206+0x8000], R37 ;  /* 0x00800025ce007844 */ /* 0x0045ee0000000000 */
[----:B------:R-:W3:Y:S08]  /*6fb0*/  MUFU.EX2 R56, R56 ;  /* 0x0000003800387308 */ /* 0x000ef00000000800 */
[----:B------:R-:W4:Y:S08]  /*6fc0*/  MUFU.EX2 R57, R57 ;  /* 0x0000003900397308 */ /* 0x000f300000000800 */
[----:B------:R-:W-:Y:S08]  /*6fd0*/  MUFU.EX2 R61, R60 ;  /* 0x0000003c003d7308 */ /* 0x000ff00000000800 */
[----:B------:R-:W5:Y:S08]  /*6fe0*/  MUFU.EX2 R58, R58 ;  /* 0x0000003a003a7308 */ /* 0x000f700000000800 */
[----:B------:R1:W-:Y:S08]  /*6ff0*/  MUFU.EX2 R60, R36 ;  /* 0x00000024003c7308 */ /* 0x0003f00000000800 */
[----:B------:R-:W2:Y:S01]  /*7000*/  MUFU.EX2 R59, R59 ;  /* 0x0000003b003b7308 */ /* 0x000ea20000000800 */
[----:B-1----:R-:W-:-:S04]  /*7010*/  FADD R36, R54, R39 ;  /* 0x0000002736247221 */ /* 0x002fc80000000000 */
[----:B0-----:R-:W-:Y:S01]  /*7020*/  FADD R39, R55, R36 ;  /* 0x0000002437277221 */ /* 0x001fe20000000000 */
[----:B------:R-:W-:Y:S02]  /*7030*/  FFMA R36, R65, UR24, -R124 ;  /* 0x0000001841247c23 */ /* 0x000fe4000800087c */
[----:B------:R-:W0:Y:S01]  /*7040*/  MUFU.EX2 R63, R63 ;  /* 0x0000003f003f7308 */ /* 0x000e220000000800 */
[----:B---3--:R-:W-:Y:S01]  /*7050*/  FADD R38, R56, R39 ;  /* 0x0000002738267221 */ /* 0x008fe20000000000 */
[----:B------:R-:W-:-:S03]  /*7060*/  FMUL R238, R36, 1.4426950216293334961 ;  /* 0x3fb8aa3b24ee7820 */ /* 0x000fc60000400000 */
[----:B----4-:R-:W-:-:S03]  /*7070*/  FADD R39, R57, R38 ;  /* 0x0000002639277221 */ /* 0x010fc60000000000 */
[----:B------:R-:W1:Y:S01]  /*7080*/  MUFU.EX2 R65, R64 ;  /* 0x0000004000417308 */ /* 0x000e620000000800 */
[----:B-----5:R-:W-:-:S04]  /*7090*/  FADD R36, R58, R39 ;  /* 0x000000273a247221 */ /* 0x020fc80000000000 */
[----:B--2---:R-:W-:Y:S01]  /*70a0*/  FADD R38, R59, R36 ;  /* 0x000000243b267221 */ /* 0x004fe20000000000 */
[----:B------:R-:W-:Y:S03]  /*70b0*/  BAR.SYNC.DEFER_BLOCKING 0x0 ;  /* 0x0000000000007b1d */ /* 0x000fe60000010000 */
[----:B------:R-:W-:-:S03]  /*70c0*/  FADD R39, R61, R38 ;  /* 0x000000263d277221 */ /* 0x000fc60000000000 */
[----:B------:R-:W2:Y:S01]  /*70d0*/  MUFU.EX2 R238, R238 ;  /* 0x000000ee00ee7308 */ /* 0x000ea20000000800 */
[----:B------:R-:W-:-:S04]  /*70e0*/  FADD R39, R62, R39 ;  /* 0x000000273e277221 */ /* 0x000fc80000000000 */
[----:B------:R-:W-:-:S03]  /*70f0*/  FADD R38, R60, R39 ;  /* 0x000000273c267221 */ /* 0x000fc60000000000 */
[----:B------:R-:W3:Y:S01]  /*7100*/  MUFU.EX2 R236, R236 ;  /* 0x000000ec00ec7308 */ /* 0x000ee20000000800 */
[----:B0-----:R-:W-:-:S04]  /*7110*/  FADD R38, R63, R38 ;  /* 0x000000263f267221 */ /* 0x001fc80000000000 */
[----:B-1----:R-:W-:-:S03]  /*7120*/  FADD R39, R65, R38 ;  /* 0x0000002641277221 */ /* 0x002fc60000000000 */
[----:B------:R-:W0:Y:S01]  /*7130*/  MUFU.EX2 R235, R235 ;  /* 0x000000eb00eb7308 */ /* 0x000e220000000800 */
[----:B--2---:R-:W-:Y:S01]  /*7140*/  FADD R39, R238, R39 ;  /* 0x00000027ee277221 */ /* 0x004fe20000000000 */
[----:B------:R1:W2:Y:S01]  /*7150*/  LDSM.16.M88 R36, [R209+UR14+0x8000] ;  /* 0x0080000ed124783b */ /* 0x0002a20008000000 */
[----:B------:R-:W4:Y:S02]  /*7160*/  SYNCS.PHASECHK.TRANS64.TRYWAIT P2, [UR17], R204 ;  /* 0x000000ccff0075a7 */ /* 0x000f240008041111 */
[----:B---3--:R-:W-:-:S04]  /*7170*/  FADD R38, R236, R39 ;  /* 0x00000027ec267221 */ /* 0x008fc80000000000 */
[----:B0-----:R-:W-:-:S05]  /*7180*/  FADD R38, R235, R38 ;  /* 0x00000026eb267221 */ /* 0x001fca0000000000 */
[----:B------:R1:W0:Y:S02]  /*7190*/  SHFL.BFLY PT, R39, R38, 0x10, 0x1f ;  /* 0x0e001f0026277f89 */ /* 0x00022400000e0000 */
[----:B-12-4-:R-:W-:Y:S05]  /*71a0*/  @!P2 BRA `(.L_x_15) ;  /* 0x000000280010a947 */ /* 0x016fea0003800000 */
.L_x_24:
[C---:B------:R-:W-:Y:S01]  /*71b0*/  IMAD.WIDE R218, R157.reuse, 0x2, R98 ;  /* 0x000000029dda7825 */ /* 0x040fe200078e0262 */
[----:B------:R-:W2:Y:S03]  /*71c0*/  LDG.E.U16 R234, desc[UR26][R66.64] ;  /* 0x0000001a42ea7981 */ /* 0x000ea6000c1e1500 */
[C---:B------:R-:W-:Y:S01]  /*71d0*/  IMAD.WIDE R214, R157.reuse, 0x2, R82 ;  /* 0x000000029dd67825 */ /* 0x040fe200078e0252 */
[----:B------:R-:W3:Y:S03]  /*71e0*/  LDG.E.U16 R64, desc[UR26][R218.64] ;  /* 0x0000001ada407981 */ /* 0x000ee6000c1e1500 */
[C---:B------:R-:W-:Y:S01]  /*71f0*/  IMAD.WIDE R212, R157.reuse, 0x2, R74 ;  /* 0x000000029dd47825 */ /* 0x040fe200078e024a */
[----:B------:R-:W4:Y:S03]  /*7200*/  LDG.E.U16 R204, desc[UR26][R214.64] ;  /* 0x0000001ad6cc7981 */ /* 0x000f26000c1e1500 */
        /* <DEDUP_REMOVED lines=14> */
[C---:B-1----:R-:W-:Y:S01]  /*72f0*/  IMAD.WIDE R212, R157.reuse, 0x2, R72 ;  /* 0x000000029dd47825 */ /* 0x042fe200078e0248 */
        /* <DEDUP_REMOVED lines=8> */
[----:B------:R0:W5:Y:S03]  /*7380*/  LDG.E.U16 R224, desc[UR26][R218.64] ;  /* 0x0000001adae07981 */ /* 0x000166000c1e1500 */
[C---:B------:R-:W-:Y:S01]  /*7390*/  IMAD.WIDE R246, R157.reuse, 0x2, R94 ;  /* 0x000000029df67825 */ /* 0x040fe200078e025e */
[----:B------:R0:W5:Y:S03]  /*73a0*/  LDG.E.U16 R208, desc[UR26][R250.64] ;  /* 0x0000001afad07981 */ /* 0x000166000c1e1500 */
[C---:B------:R-:W-:Y:S01]  /*73b0*/  IMAD.WIDE R244, R157.reuse, 0x2, R86 ;  /* 0x000000029df47825 */ /* 0x040fe200078e0256 */
[----:B------:R1:W5:Y:S03]  /*73c0*/  LDG.E.U16 R210, desc[UR26][R248.64] ;  /* 0x0000001af8d27981 */ /* 0x000366000c1e1500 */
[C---:B------:R-:W-:Y:S01]  /*73d0*/  IMAD.WIDE R242, R157.reuse, 0x2, R70 ;  /* 0x000000029df27825 */ /* 0x040fe200078e0246 */
[----:B------:R1:W5:Y:S03]  /*73e0*/  LDG.E.U16 R211, desc[UR26][R246.64] ;  /* 0x0000001af6d37981 */ /* 0x000366000c1e1500 */
[C---:B0-----:R-:W-:Y:S01]  /*73f0*/  IMAD.WIDE R240, R157.reuse, 0x2, R126 ;  /* 0x000000029df07825 */ /* 0x041fe200078e027e */
[----:B------:R0:W5:Y:S03]  /*7400*/  LDG.E.U16 R212, desc[UR26][R244.64] ;  /* 0x0000001af4d47981 */ /* 0x000166000c1e1500 */
[C---:B------:R-:W-:Y:S01]  /*7410*/  IMAD.WIDE R220, R157.reuse, 0x2, R104 ;  /* 0x000000029ddc7825 */ /* 0x040fe200078e0268 */
[----:B------:R0:W5:Y:S03]  /*7420*/  LDG.E.U16 R214, desc[UR26][R242.64] ;  /* 0x0000001af2d67981 */ /* 0x000166000c1e1500 */
[C---:B-1----:R-:W-:Y:S01]  /*7430*/  IMAD.WIDE R216, R157.reuse, 0x2, R78 ;  /* 0x000000029dd87825 */ /* 0x042fe200078e024e */
[----:B------:R1:W5:Y:S03]  /*7440*/  LDG.E.U16 R231, desc[UR26][R240.64] ;  /* 0x0000001af0e77981 */ /* 0x000366000c1e1500 */
[C---:B------:R-:W-:Y:S01]  /*7450*/  IMAD.WIDE R218, R157.reuse, 0x2, R116 ;  /* 0x000000029dda7825 */ /* 0x040fe200078e0274 */
[----:B------:R-:W5:Y:S03]  /*7460*/  LDG.E.U16 R226, desc[UR26][R226.64] ;  /* 0x0000001ae2e27981 */ /* 0x000f66000c1e1500 */
[C---:B------:R-:W-:Y:S01]  /*7470*/  IMAD.WIDE R250, R157.reuse, 0x2, R108 ;  /* 0x000000029dfa7825 */ /* 0x040fe200078e026c */
[----:B------:R-:W5:Y:S03]  /*7480*/  LDG.E.U16 R222, desc[UR26][R222.64] ;  /* 0x0000001adede7981 */ /* 0x000f66000c1e1500 */
[C---:B------:R-:W-:Y:S01]  /*7490*/  IMAD.WIDE R248, R157.reuse, 0x2, R100 ;  /* 0x000000029df87825 */ /* 0x040fe200078e0264 */
[----:B------:R1:W5:Y:S03]  /*74a0*/  LDG.E.U16 R221, desc[UR26][R220.64] ;  /* 0x0000001adcdd7981 */ /* 0x000366000c1e1500 */
[C---:B------:R-:W-:Y:S01]  /*74b0*/  IMAD.WIDE R246, R157.reuse, 0x2, R92 ;  /* 0x000000029df67825 */ /* 0x040fe200078e025c */
[----:B------:R-:W5:Y:S03]  /*74c0*/  LDG.E.U16 R213, desc[UR26][R216.64] ;  /* 0x0000001ad8d57981 */ /* 0x000f66000c1e1500 */
[C---:B0-----:R-:W-:Y:S01]  /*74d0*/  IMAD.WIDE R244, R157.reuse, 0x2, R84 ;  /* 0x000000029df47825 */ /* 0x041fe200078e0254 */
[----:B------:R-:W5:Y:S03]  /*74e0*/  LDG.E.U16 R227, desc[UR26][R218.64] ;  /* 0x0000001adae37981 */ /* 0x000f66000c1e1500 */
[C---:B------:R-:W-:Y:S01]  /*74f0*/  IMAD.WIDE R242, R157.reuse, 0x2, R76 ;  /* 0x000000029df27825 */ /* 0x040fe200078e024c */
[----:B------:R-:W5:Y:S03]  /*7500*/  LDG.E.U16 R223, desc[UR26][R250.64] ;  /* 0x0000001afadf7981 */ /* 0x000f66000c1e1500 */
[----:B-1----:R-:W-:Y:S01]  /*7510*/  IMAD.WIDE R240, R157, 0x2, R68 ;  /* 0x000000029df07825 */ /* 0x002fe200078e0244 */
[----:B------:R-:W5:Y:S04]  /*7520*/  LDG.E.U16 R215, desc[UR26][R248.64] ;  /* 0x0000001af8d77981 */ /* 0x000f68000c1e1500 */
[----:B------:R-:W5:Y:S04]  /*7530*/  LDG.E.U16 R216, desc[UR26][R246.64] ;  /* 0x0000001af6d87981 */ /* 0x000f68000c1e1500 */
[----:B------:R-:W5:Y:S04]  /*7540*/  LDG.E.U16 R217, desc[UR26][R244.64] ;  /* 0x0000001af4d97981 */ /* 0x000f68000c1e1500 */
[----:B------:R-:W5:Y:S04]  /*7550*/  LDG.E.U16 R218, desc[UR26][R242.64] ;  /* 0x0000001af2da7981 */ /* 0x000f68000c1e1500 */
[----:B------:R-:W5:Y:S01]  /*7560*/  LDG.E.U16 R219, desc[UR26][R240.64] ;  /* 0x0000001af0db7981 */ /* 0x000f62000c1e1500 */
[----:B------:R-:W-:-:S02]  /*7570*/  SHF.R.S32.HI R220, RZ, 0x7, R0 ;  /* 0x00000007ffdc7819 */ /* 0x000fc40000011400 */
[----:B------:R-:W-:Y:S02]  /*7580*/  LOP3.LUT R237, R0, 0x3f, RZ, 0xc0, !PT ;  /* 0x0000003f00ed7812 */ /* 0x000fe400078ec0ff */
[----:B------:R-:W-:Y:S02]  /*7590*/  F2FP.BF16.F32.PACK_AB R5, R8, R5 ;  /* 0x000000050805723e */ /* 0x000fe400000010ff */
[----:B------:R-:W-:Y:S02]  /*75a0*/  SGXT R220, R220, 0x1 ;  /* 0x00000001dcdc781a */ /* 0x000fe40000000200 */
[----:B------:R-:W-:Y:S02]  /*75b0*/  SHF.L.U32 R237, R237, 0x1, RZ ;  /* 0x00000001eded7819 */ /* 0x000fe400000006ff */
[----:B------:R-:W-:Y:S02]  /*75c0*/  F2FP.BF16.F32.PACK_AB R8, R13, R10 ;  /* 0x0000000a0d08723e */ /* 0x000fe400000010ff */
[----:B------:R-:W-:-:S02]  /*75d0*/  F2FP.BF16.F32.PACK_AB R10, R17, R14 ;  /* 0x0000000e110a723e */ /* 0x000fc400000010ff */
[----:B------:R-:W-:Y:S02]  /*75e0*/  F2FP.BF16.F32.PACK_AB R14, R25, R22 ;  /* 0x00000016190e723e */ /* 0x000fe400000010ff */
[----:B------:R-:W-:Y:S02]  /*75f0*/  F2FP.BF16.F32.PACK_AB R22, R41, R40 ;  /* 0x000000282916723e */ /* 0x000fe400000010ff */
[----:B------:R-:W-:Y:S02]  /*7600*/  LOP3.LUT R220, R237, 0x90, R220, 0x78, !PT ;  /* 0x00000090eddc7812 */ /* 0x000fe400078e78dc */
[----:B------:R-:W-:Y:S02]  /*7610*/  F2FP.BF16.F32.PACK_AB R6, R9, R6 ;  /* 0x000000060906723e */ /* 0x000fe400000010ff */
[----:B------:R-:W-:Y:S02]  /*7620*/  SHF.L.U32 R41, R0, 0x7, RZ ;  /* 0x0000000700297819 */ /* 0x000fe400000006ff */
[----:B------:R-:W-:-:S02]  /*7630*/  F2FP.BF16.F32.PACK_AB R7, R12, R7 ;  /* 0x000000070c07723e */ /* 0x000fc400000010ff */
[----:B------:R-:W-:Y:S02]  /*7640*/  F2FP.BF16.F32.PACK_AB R9, R16, R11 ;  /* 0x0000000b1009723e */ /* 0x000fe400000010ff */
[----:B------:R-:W-:Y:S02]  /*7650*/  F2FP.BF16.F32.PACK_AB R11, R20, R15 ;  /* 0x0000000f140b723e */ /* 0x000fe400000010ff */
[----:B------:R-:W-:Y:S02]  /*7660*/  F2FP.BF16.F32.PACK_AB R12, R21, R18 ;  /* 0x00000012150c723e */ /* 0x000fe400000010ff */
[----:B------:R-:W-:Y:S02]  /*7670*/  F2FP.BF16.F32.PACK_AB R13, R24, R19 ;  /* 0x00000013180d723e */ /* 0x000fe400000010ff */
[----:B------:R-:W-:Y:S02]  /*7680*/  F2FP.BF16.F32.PACK_AB R15, R28, R23 ;  /* 0x000000171c0f723e */ /* 0x000fe400000010ff */
        /* <DEDUP_REMOVED lines=20> */
[----:B------:R-:W-:Y:S02]  /*77d0*/  LOP3.LUT R41, R220, 0x2000, R41, 0xf8, !PT ;  /* 0x00002000dc297812 */ /* 0x000fe400078ef829 */
[----:B------:R-:W-:Y:S01]  /*77e0*/  STTM.16dp32bit_t0_t15.x32 tmem[UR22], R4 ;  /* 0x00000004000079ed */ /* 0x000fe20008a80016 */
[----:B------:R0:W-:Y:S01]  /*77f0*/  STTM.16dp32bit_t16_t31.x32 tmem[UR22+0x20], R4 ;  /* 0x00002004000079ed */ /* 0x0001e20008aa0016 */
[C---:B------:R-:W-:Y:S02]  /*7800*/  LOP3.LUT R42, R41.reuse, 0x20, RZ, 0x3c, !PT ;  /* 0x00000020292a7812 */ /* 0x040fe400078e3cff */
[C---:B------:R-:W-:Y:S02]  /*7810*/  LOP3.LUT R40, R41.reuse, 0x60, RZ, 0x3c, !PT ;  /* 0x0000006029287812 */ /* 0x040fe400078e3cff */
[----:B0-----:R-:W-:Y:S01]  /*7820*/  LOP3.LUT R5, R41, 0x40, RZ, 0x3c, !PT ;  /* 0x0000004029057812 */ /* 0x001fe200078e3cff */
[----:B--2---:R-:W-:Y:S04]  /*7830*/  STS.U16 [R3+UR14+0xc000], R234 ;  /* 0x00c000ea03007988 */ /* 0x004fe8000800040e */
[----:B---3--:R-:W-:Y:S04]  /*7840*/  STS.U16 [R3+UR14+0xd000], R64 ;  /* 0x00d0004003007988 */ /* 0x008fe8000800040e */
[----:B----4-:R-:W-:Y:S04]  /*7850*/  STS.U16 [R3+UR14+0xd800], R204 ;  /* 0x00d800cc03007988 */ /* 0x010fe8000800040e */
[----:B-----5:R-:W-:Y:S04]  /*7860*/  STS.U16 [R3+UR14+0xdc00], R66 ;  /* 0x00dc004203007988 */ /* 0x020fe8000800040e */
[----:B------:R-:W-:Y:S04]  /*7870*/  STS.U16 [R3+UR14+0xc400], R230 ;  /* 0x00c400e603007988 */ /* 0x000fe8000800040e */
        /* <DEDUP_REMOVED lines=27> */
[----:B------:R-:W2:Y:S02]  /*7a30*/  FENCE.VIEW.ASYNC.T ;  /* 0x00000000000073c6 */ /* 0x000ea40000000200 */
[----:B--2---:R-:W-:Y:S06]  /*7a40*/  BAR.SYNC.DEFER_BLOCKING 0x0 ;  /* 0x0000000000007b1d */ /* 0x004fec0000010000 */
[----:B0-----:R-:W0:Y:S01]  /*7a50*/  LDTM.x32 R4, tmem[UR16] ;  /* 0x00000010000479ee */ /* 0x001e2200082c0000 */
[----:B------:R-:W-:Y:S01]  /*7a60*/  NOP ;  /* 0x0000000000007918 */ /* 0x000fe20000000000 */
[C---:B0-----:R-:W-:Y:S01]  /*7a70*/  FMUL R4, R36.reuse, R4 ;  /* 0x0000000424047220 */ /* 0x041fe20000400000 */
        /* <DEDUP_REMOVED lines=31> */
[----:B------:R1:W-:Y:S01]  /*7c70*/  STTM.x32 tmem[UR16], R4 ;  /* 0x00000004000079ed */ /* 0x0003e200082c0010 */
[----:B------:R-:W0:Y:S02]  /*7c80*/  FENCE.VIEW.ASYNC.T ;  /* 0x00000000000073c6 */ /* 0x000e240000000200 */
[----:B0-----:R-:W-:Y:S06]  /*7c90*/  BAR.SYNC.DEFER_BLOCKING 0x0 ;  /* 0x0000000000007b1d */ /* 0x001fec0000010000 */
[----:B------:R0:W-:Y:S06]  /*7ca0*/  MEMBAR.ALL.CTA ;  /* 0x0000000000007992 */ /* 0x0001ec0000008000 */
[----:B0-----:R-:W0:Y:S01]  /*7cb0*/  FENCE.VIEW.ASYNC.S ;  /* 0x00000000000073c6 */ /* 0x001e220000000000 */
[----:B------:R-:W-:Y:S01]  /*7cc0*/  ULEA UR17, UR67, UR14, 0x3 ;  /* 0x0000000e43117291 */ /* 0x000fe2000f8e18ff */
[----:B------:R-:W-:Y:S01]  /*7cd0*/  FADD R38, R38, R39 ;  /* 0x0000002726267221 */ /* 0x000fe20000000000 */
[----:B------:R-:W-:-:S02]  /*7ce0*/  UMOV UR68, UR60 ;  /* 0x0000003c00447c82 */ /* 0x000fc40008000000 */
[----:B------:R-:W-:Y:S01]  /*7cf0*/  UIADD3 UR17, UPT, UPT, UR17, 0x10000, URZ ;  /* 0x0001000011117890 */ /* 0x000fe2000fffe0ff */
[----:B0-----:R-:W-:Y:S06]  /*7d00*/  BAR.SYNC.DEFER_BLOCKING 0x0 ;  /* 0x0000000000007b1d */ /* 0x001fec0000010000 */
[----:B------:R-:W-:Y:S05]  /*7d10*/  BRA.U UP1, `(.L_x_16) ;  /* 0x0000000101947547 */ /* 0x000fea000b800000 */
[----:B------:R-:W-:Y:S02]  /*7d20*/  UIADD3 UR69, UPT, UPT, UR15, 0xc8, URZ ;  /* 0x000000c80f457890 */ /* 0x000fe4000fffe0ff */
[----:B------:R-:W-:Y:S02]  /*7d30*/  UIADD3 UR70, UPT, UPT, UR15, 0xd0, URZ ;  /* 0x000000d00f467890 */ /* 0x000fe4000fffe0ff */
[----:B------:R-:W-:Y:S02]  /*7d40*/  UIADD3 UR71, UPT, UPT, UR15, 0xd8, URZ ;  /* 0x000000d80f477890 */ /* 0x000fe4000fffe0ff */
[----:B------:R-:W-:Y:S02]  /*7d50*/  UIADD3 UR72, UPT, UPT, UR15, 0xe0, URZ ;  /* 0x000000e00f487890 */ /* 0x000fe4000fffe0ff */
[----:B------:R-:W-:Y:S02]  /*7d60*/  UIADD3 UR73, UPT, UPT, UR15, 0xe8, URZ ;  /* 0x000000e80f497890 */ /* 0x000fe4000fffe0ff */
[----:B------:R-:W-:Y:S01]  /*7d70*/  UIADD3 UR74, UPT, UPT, UR15, 0xf0, URZ ;  /* 0x000000f00f4a7890 */ /* 0x000fe2000fffe0ff */
[----:B------:R-:W-:Y:S01]  /*7d80*/  UMOV UR8, 0x0 ;  /* 0x0000000000087882 */ /* 0x000fe20000000000 */
[----:B------:R-:W-:Y:S01]  /*7d90*/  UMOV UR9, 0x8100490 ;  /* 0x0810049000097882 */ /* 0x000fe20000000000 */
[----:B------:R-:W-:Y:S01]  /*7da0*/  UMOV UR63, 0x40004040 ;  /* 0x40004040003f7882 */ /* 0x000fe20000000000 */
[----:B------:R-:W-:-:S02]  /*7db0*/  UIADD3 UR75, UPT, UPT, UR15, 0xf8, URZ ;  /* 0x000000f80f4b7890 */ /* 0x000fc4000fffe0ff */
        /* <DEDUP_REMOVED lines=16> */
[----:B------:R-:W-:Y:S01]  /*7ec0*/  UMOV UR4, UR17 ;  /* 0x0000001100047c82 */ /* 0x000fe20008000000 */
[----:B------:R-:W-:Y:S01]  /*7ed0*/  UMOV UR5, URZ ;  /* 0x000000ff00057c82 */ /* 0x000fe20008000000 */
[----:B------:R0:W-:Y:S01]  /*7ee0*/  UTCHMMA tmem[UR72], gdesc[UR46], tmem[UR15], tmem[UR56], idesc[UR57], UPT ;  /* 0x00ff382e480079ea */ /* 0x0001e2000b80000f */
[----:B------:R-:W-:Y:S01]  /*7ef0*/  UMOV UR64, 0x0 ;  /* 0x0000000000407882 */ /* 0x000fe20000000000 */
[----:B------:R-:W-:Y:S01]  /*7f00*/  UMOV UR65, 0x8100490 ;  /* 0x0810049000417882 */ /* 0x000fe20000000000 */
[----:B------:R0:W-:Y:S01]  /*7f10*/  UTCHMMA tmem[UR73], gdesc[UR48], tmem[UR15], tmem[UR58], idesc[UR59], UPT ;  /* 0x00ff3a30490079ea */ /* 0x0001e2000b80000f */
[----:B------:R-:W-:Y:S01]  /*7f20*/  UMOV UR4, UR4 ;  /* 0x0000000400047c82 */ /* 0x000fe20008000000 */
[----:B------:R0:W-:Y:S01]  /*7f30*/  UTCHMMA tmem[UR74], gdesc[UR50], tmem[UR15], tmem[UR60], idesc[UR61], UPT ;  /* 0x00ff3c324a0079ea */ /* 0x0001e2000b80000f */
[----:B------:R0:W-:Y:S01]  /*7f40*/  UTCHMMA tmem[UR75], gdesc[UR52], tmem[UR15], tmem[UR64], idesc[UR65], UPT ;  /* 0x00ff40344b0079ea */ /* 0x0001e2000b80000f */
[----:B------:R0:W-:Y:S01]  /*7f50*/  UTCBAR [UR4], URZ ;  /* 0x000000ff040073e9 */ /* 0x0001e200080000ff */
[----:B------:R-:W-:Y:S01]  /*7f60*/  NOP ;  /* 0x0000000000007918 */ /* 0x000fe20000000000 */
.L_x_16:
[----:B------:R-:W-:Y:S01]  /*7f70*/  UIADD3 UR67, UPT, UPT, UR67, 0x1, URZ ;  /* 0x0000000143437890 */ /* 0x000fe2000fffe0ff */
[----:B------:R-:W-:Y:S01]  /*7f80*/  FFMA R154, R37, R154, R38 ;  /* 0x0000009a259a7223 */ /* 0x000fe20000000026 */
[----:B------:R-:W-:Y:S01]  /*7f90*/  UIADD3 UR6, UPT, UPT, UR6, 0x80, URZ ;  /* 0x0000008006067890 */ /* 0x000fe2000fffe0ff */
[----:B------:R-:W-:Y:S01]  /*7fa0*/  IADD3 R157, PT, PT, R157, UR23, RZ ;  /* 0x000000179d9d7c10 */ /* 0x000fe2000fffe0ff */
[----:B------:R-:W-:Y:S01]  /*7fb0*/  UISETP.GT.AND UP2, UPT, UR67, 0x1, UPT ;  /* 0x000000014300788c */ /* 0x000fe2000bf44270 */
[----:B------:R-:W-:Y:S02]  /*7fc0*/  IADD3 R155, PT, PT, R125, R155, RZ ;  /* 0x0000009b7d9b7210 */ /* 0x000fe40007ffe0ff */
[----:B------:R-:W-:Y:S01]  /*7fd0*/  MOV R204, UR68 ;  /* 0x0000004400cc7c02 */ /* 0x000fe20008000f00 */
[----:B0-----:R-:W-:Y:S01]  /*7fe0*/  USEL UR60, URZ, 0x1, !UP2 ;  /* 0x00000001ff3c7887 */ /* 0x001fe2000d000000 */
[----:B------:R-:W-:Y:S01]  /*7ff0*/  MOV R207, R124 ;  /* 0x0000007c00cf7202 */ /* 0x000fe20000000f00 */
[----:B------:R-:W-:-:S02]  /*8000*/  USEL UR67, UR67, URZ, !UP2 ;  /* 0x000000ff43437287 */ /* 0x000fc4000d000000 */
[----:B------:R-:W-:Y:S02]  /*8010*/  UISETP.GE.AND UP2, UPT, UR6, UR21, UPT ;  /* 0x000000150600728c */ /* 0x000fe4000bf46270 */
[----:B------:R-:W-:-:S07]  /*8020*/  ULOP3.LUT UR60, UR68, UR60, URZ, 0x3c, !UPT ;  /* 0x0000003c443c7292 */ /* 0x000fce000f8e3cff */
[----:B------:R-:W-:Y:S05]  /*8030*/  BRA.U !UP2, `(.L_x_17) ;  /* 0xffffffd10a487547 */ /* 0x000fea000b83ffff */
.L_x_12:
[----:B0-----:R-:W0:Y:S01]  /*8040*/  LDCU UR4, c[0x0][0x3f0] ;  /* 0x00007e00ff0477ac */ /* 0x001e220008000800 */
[--C-:B------:R-:W-:Y:S02]  /*8050*/  SHF.R.U32.HI R3, RZ, 0x2, R0.reuse ;  /* 0x00000002ff037819 */ /* 0x100fe40000011600 */
[----:B-12---:R-:W-:Y:S02]  /*8060*/  SHF.R.U32.HI R5, RZ, 0x1, R0 ;  /* 0x00000001ff057819 */ /* 0x006fe40000011600 */
[----:B------:R-:W-:-:S04]  /*8070*/  LOP3.LUT R3, R3, 0x38, RZ, 0xc0, !PT ;  /* 0x0000003803037812 */ /* 0x000fc800078ec0ff */
[----:B------:R-:W-:-:S04]  /*8080*/  LOP3.LUT R3, R3, 0x1f, R0, 0xf8, !PT ;  /* 0x0000001f03037812 */ /* 0x000fc800078ef800 */
[----:B------:R-:W-:-:S04]  /*8090*/  SHF.L.U32 R3, R3, 0x4, RZ ;  /* 0x0000000403037819 */ /* 0x000fc800000006ff */
[----:B------:R-:W-:Y:S01]  /*80a0*/  LOP3.LUT R4, R3, 0x1b0, RZ, 0xc0, !PT ;  /* 0x000001b003047812 */ /* 0x000fe200078ec0ff */
[----:B0-----:R-:W-:-:S03]  /*80b0*/  UISETP.GE.AND UP0, UPT, UR4, 0x1, UPT ;  /* 0x000000010400788c */ /* 0x001fc6000bf06270 */
[----:B------:R-:W-:-:S06]  /*80c0*/  LOP3.LUT R4, R4, 0x40, R5, 0xf8, !PT ;  /* 0x0000004004047812 */ /* 0x000fcc00078ef805 */
[----:B------:R-:W-:Y:S05]  /*80d0*/  BRA.U !UP0, `(.L_x_18) ;  /* 0x0000000108107547 */ /* 0x000fea000b800000 */
[----:B------:R-:W-:-:S06]  /*80e0*/  USHF.L.U32 UR68, UR68, 0x1f, URZ ;  /* 0x0000001f44447899 */ /* 0x000fcc00080006ff */
[----:B------:R-:W-:-:S04]  /*80f0*/  MOV R5, UR68 ;  /* 0x0000004400057c02 */ /* 0x000fc80008000f00 */
[----:B------:R-:W0:Y:S02]  /*8100*/  SYNCS.PHASECHK.TRANS64.TRYWAIT P2, [UR17], R5 ;  /* 0x00000005ff0075a7 */ /* 0x000e240008041111 */
[----:B0-----:R-:W-:Y:S05]  /*8110*/  @!P2 BRA `(.L_x_19) ;  /* 0x000000180040a947 */ /* 0x001fea0003800000 */
.L_x_18:
[----:B------:R-:W-:Y:S01]  /*8120*/  BAR.SYNC.DEFER_BLOCKING 0x0 ;  /* 0x0000000000007b1d */ /* 0x000fe20000010000 */
[----:B------:R-:W-:Y:S02]  /*8130*/  IADD3 R36, PT, PT, R4, UR14, RZ ;  /* 0x0000000e04247c10 */ /* 0x000fe4000fffe0ff */
[----:B------:R-:W-:Y:S02]  /*8140*/  LOP3.LUT R3, R3, 0x1f0, RZ, 0xc0, !PT ;  /* 0x000001f003037812 */ /* 0x000fe400078ec0ff */
[----:B------:R-:W-:Y:S01]  /*8150*/  FSETP.GEU.AND P3, PT, R154, 1.175494350822287508e-38, PT ;  /* 0x008000009a00780b */ /* 0x000fe20003f6e000 */
[----:B------:R-:W0:Y:S01]  /*8160*/  LDCU.64 UR4, c[0x0][0x3e0] ;  /* 0x00007c00ff0477ac */ /* 0x000e220008000a00 */
[C---:B------:R-:W-:Y:S01]  /*8170*/  LOP3.LUT R37, R0.reuse, 0x80, RZ, 0xc0, !PT ;  /* 0x0000008000257812 */ /* 0x040fe200078ec0ff */
[----:B------:R-:W1:Y:S01]  /*8180*/  LDC.64 R56, c[0x0][0x398] ;  /* 0x0000e600ff387b82 */ /* 0x000e620000000a00 */
[----:B------:R-:W-:Y:S02]  /*8190*/  LOP3.LUT R43, R0, 0x7f, RZ, 0xc0, !PT ;  /* 0x0000007f002b7812 */ /* 0x000fe400078ec0ff */
[----:B------:R-:W-:-:S02]  /*81a0*/  LEA R42, R37, UR14, 0x5 ;  /* 0x0000000e252a7c11 */ /* 0x000fc4000f8e28ff */
[----:B------:R-:W-:Y:S02]  /*81b0*/  FSEL R37, RZ, -23, P3 ;  /* 0xc1b80000ff257808 */ /* 0x000fe40001800000 */
[----:B------:R-:W-:Y:S01]  /*81c0*/  LEA R42, R43, R42, 0x4 ;  /* 0x0000002a2b2a7211 */ /* 0x000fe200078e20ff */
[----:B------:R-:W2:Y:S01]  /*81d0*/  LDC R52, c[0x0][0x3e8] ;  /* 0x0000fa00ff347b82 */ /* 0x000ea20000000800 */
[----:B------:R-:W-:-:S04]  /*81e0*/  LOP3.LUT R59, R0, 0xff, RZ, 0xc0, !PT ;  /* 0x000000ff003b7812 */ /* 0x000fc800078ec0ff */
[----:B------:R-:W-:Y:S01]  /*81f0*/  LEA R58, R59, UR14, 0x4 ;  /* 0x0000000e3b3a7c11 */ /* 0x000fe2000f8e20ff */
[----:B------:R-:W3:Y:S02]  /*8200*/  @!P1 SYNCS.CCTL.IV [UR14+0x10000] ;  /* 0x01000000ff0099b1 */ /* 0x000ee4000800000e */
[----:B---3--:R-:W-:Y:S01]  /*8210*/  BAR.SYNC.DEFER_BLOCKING 0x0 ;  /* 0x0000000000007b1d */ /* 0x008fe20000010000 */
[----:B0-----:R-:W-:-:S05]  /*8220*/  UIMAD UR4, UR7, UR4, URZ ;  /* 0x00000004070472a4 */ /* 0x001fca000f8e02ff */
[----:B------:R-:W0:Y:S02]  /*8230*/  @!P1 SYNCS.CCTL.IV [UR14+0x10008] ;  /* 0x01000800ff0099b1 */ /* 0x000e24000800000e */
[----:B0-----:R0:W-:Y:S01]  /*8240*/  STSM.16.M88 [R36], R154 ;  /* 0x0000009a24007844 */ /* 0x0011e20000000000 */
[----:B------:R-:W-:Y:S01]  /*8250*/  BAR.SYNC.DEFER_BLOCKING 0x0 ;  /* 0x0000000000007b1d */ /* 0x000fe20000010000 */
[----:B0-----:R-:W-:-:S05]  /*8260*/  @!P3 FMUL R154, R154, 8388608 ;  /* 0x4b0000009a9ab820 */ /* 0x001fca0000400000 */
[----:B------:R-:W0:Y:S01]  /*8270*/  LDTM.x32 R4, tmem[UR16] ;  /* 0x00000010000479ee */ /* 0x000e2200082c0000 */
[C---:B------:R-:W-:Y:S02]  /*8280*/  IADD3 R39, PT, PT, R154.reuse, -0x3f3504f3, RZ ;  /* 0xc0cafb0d9a277810 */ /* 0x040fe40007ffe0ff */
[C---:B------:R-:W-:Y:S02]  /*8290*/  ISETP.GE.U32.AND P3, PT, R154.reuse, 0x7f800000, PT ;  /* 0x7f8000009a00780c */ /* 0x040fe40003f66070 */
[----:B------:R-:W-:Y:S02]  /*82a0*/  LOP3.LUT R39, R39, 0xff800000, RZ, 0xc0, !PT ;  /* 0xff80000027277812 */ /* 0x000fe400078ec0ff */
[----:B------:R-:W-:Y:S01]  /*82b0*/  FSETP.NEU.AND P4, PT, R154, RZ, PT ;  /* 0x000000ff9a00720b */ /* 0x000fe20003f8d000 */
[----:B------:R-:W3:Y:S01]  /*82c0*/  LDSM.16.M88 R38, [R3+UR14] ;  /* 0x0000000e0326783b */ /* 0x000ee20008000000 */
[----:B------:R-:W-:Y:S01]  /*82d0*/  NOP ;  /* 0x0000000000007918 */ /* 0x000fe20000000000 */
[----:B0-----:R-:W-:Y:S01]  /*82e0*/  BAR.SYNC.DEFER_BLOCKING 0x0 ;  /* 0x0000000000007b1d */ /* 0x001fe20000010000 */
[----:B---3--:R-:W-:-:S02]  /*82f0*/  FSETP.GT.AND P1, PT, |R38|, 8.50705917302346158658e+37, PT ;  /* 0x7e8000002600780b */ /* 0x008fc40003f24200 */
[----:B------:R-:W-:-:S11]  /*8300*/  FSETP.GEU.AND P2, PT, |R38|, 1.175494350822287508e-38, PT ;  /* 0x008000002600780b */ /* 0x000fd60003f4e200 */
[----:B------:R-:W-:Y:S01]  /*8310*/  @P1 FMUL R38, R38, 0.25 ;  /* 0x3e80000026261820 */ /* 0x000fe20000400000 */
[----:B------:R-:W-:Y:S01]  /*8320*/  @P1 FMUL R4, R4, 0.25 ;  /* 0x3e80000004041820 */ /* 0x000fe20000400000 */
[----:B------:R-:W-:Y:S01]  /*8330*/  @P1 FMUL R6, R6, 0.25 ;  /* 0x3e80000006061820 */ /* 0x000fe20000400000 */
[----:B------:R-:W-:Y:S01]  /*8340*/  @P1 FMUL R7, R7, 0.25 ;  /* 0x3e80000007071820 */ /* 0x000fe20000400000 */
[----:B------:R-:W-:Y:S01]  /*8350*/  @!P2 FMUL R38, R38, 16777216 ;  /* 0x4b8000002626a820 */ /* 0x000fe20000400000 */
[----:B------:R-:W-:Y:S01]  /*8360*/  @!P2 FMUL R4, R4, 16777216 ;  /* 0x4b8000000404a820 */ /* 0x000fe20000400000 */
[----:B------:R-:W-:Y:S01]  /*8370*/  @!P2 FMUL R6, R6, 16777216 ;  /* 0x4b8000000606a820 */ /* 0x000fe20000400000 */
[----:B------:R-:W-:Y:S01]  /*8380*/  @P1 FMUL R5, R5, 0.25 ;  /* 0x3e80000005051820 */ /* 0x000fe20000400000 */
[----:B------:R0:W3:Y:S01]  /*8390*/  MUFU.RCP R40, R38 ;  /* 0x0000002600287308 */ /* 0x0000e20000001000 */
[----:B------:R-:W-:Y:S01]  /*83a0*/  @P1 FMUL R8, R8, 0.25 ;  /* 0x3e80000008081820 */ /* 0x000fe20000400000 */
[----:B------:R-:W-:Y:S01]  /*83b0*/  @P1 FMUL R10, R10, 0.25 ;  /* 0x3e8000000a0a1820 */ /* 0x000fe20000400000 */
[----:B------:R-:W-:Y:S01]  /*83c0*/  @!P2 FMUL R7, R7, 16777216 ;  /* 0x4b8000000707a820 */ /* 0x000fe20000400000 */
[----:B------:R-:W-:Y:S01]  /*83d0*/  @!P2 FMUL R5, R5, 16777216 ;  /* 0x4b8000000505a820 */ /* 0x000fe20000400000 */
[----:B------:R-:W-:Y:S01]  /*83e0*/  @!P2 FMUL R8, R8, 16777216 ;  /* 0x4b8000000808a820 */ /* 0x000fe20000400000 */
[----:B------:R-:W-:Y:S01]  /*83f0*/  @!P2 FMUL R10, R10, 16777216 ;  /* 0x4b8000000a0aa820 */ /* 0x000fe20000400000 */
[----:B------:R-:W-:Y:S01]  /*8400*/  @P1 FMUL R11, R11, 0.25 ;  /* 0x3e8000000b0b1820 */ /* 0x000fe20000400000 */
[----:B------:R-:W-:Y:S01]  /*8410*/  @P1 FMUL R9, R9, 0.25 ;  /* 0x3e80000009091820 */ /* 0x000fe20000400000 */
[-C--:B0-----:R-:W-:Y:S01]  /*8420*/  I2FP.F32.S32 R38, R39.reuse ;  /* 0x0000002700267245 */ /* 0x081fe20000201400 */
[----:B------:R-:W-:Y:S01]  /*8430*/  @P1 FMUL R12, R12, 0.25 ;  /* 0x3e8000000c0c1820 */ /* 0x000fe20000400000 */
[----:B------:R-:W-:Y:S01]  /*8440*/  IADD3 R39, PT, PT, R154, -R39, RZ ;  /* 0x800000279a277210 */ /* 0x000fe20007ffe0ff */
[----:B------:R-:W-:Y:S01]  /*8450*/  @P1 FMUL R14, R14, 0.25 ;  /* 0x3e8000000e0e1820 */ /* 0x000fe20000400000 */
[----:B------:R-:W-:Y:S01]  /*8460*/  @P1 FMUL R13, R13, 0.25 ;  /* 0x3e8000000d0d1820 */ /* 0x000fe20000400000 */
[----:B------:R-:W-:Y:S01]  /*8470*/  @P1 FMUL R15, R15, 0.25 ;  /* 0x3e8000000f0f1820 */ /* 0x000fe20000400000 */
[----:B------:R-:W-:Y:S01]  /*8480*/  @P1 FMUL R16, R16, 0.25 ;  /* 0x3e80000010101820 */ /* 0x000fe20000400000 */
[----:B------:R-:W-:Y:S01]  /*8490*/  FADD R39, R39, -1 ;  /* 0xbf80000027277421 */ /* 0x000fe20000000000 */
[C---:B---3--:R-:W-:Y:S01]  /*84a0*/  FMUL R4, R40.reuse, R4 ;  /* 0x0000000428047220 */ /* 0x048fe20000400000 */
[----:B------:R-:W-:Y:S01]  /*84b0*/  FMUL R41, R40, R6 ;  /* 0x0000000628297220 */ /* 0x000fe20000400000 */
[----:B------:R-:W-:Y:S01]  /*84c0*/  @P1 FMUL R17, R17, 0.25 ;  /* 0x3e80000011111820 */ /* 0x000fe20000400000 */
[----:B------:R-:W-:Y:S01]  /*84d0*/  @P1 FMUL R18, R18, 0.25 ;  /* 0x3e80000012121820 */ /* 0x000fe20000400000 */
[----:B------:R-:W-:Y:S01]  /*84e0*/  @P1 FMUL R19, R19, 0.25 ;  /* 0x3e80000013131820 */ /* 0x000fe20000400000 */
[----:B------:R-:W-:Y:S01]  /*84f0*/  FMUL R6, R40, R7 ;  /* 0x0000000728067220 */ /* 0x000fe20000400000 */
[----:B------:R-:W-:Y:S01]  /*8500*/  F2FP.BF16.F32.PACK_AB R44, R41, R4 ;  /* 0x00000004292c723e */ /* 0x000fe200000010ff */
[----:B------:R-:W-:-:S02]  /*8510*/  HFMA2 R4, -RZ, RZ, 1.443359375, -0.2030029296875 ;  /* 0x3dc6b27fff047431 */ /* 0x000fc400000001ff */
[C---:B------:R-:W-:Y:S01]  /*8520*/  FMUL R5, R40.reuse, R5 ;  /* 0x0000000528057220 */ /* 0x040fe20000400000 */
[C---:B------:R-:W-:Y:S01]  /*8530*/  FMUL R8, R40.reuse, R8 ;  /* 0x0000000828087220 */ /* 0x040fe20000400000 */
[----:B------:R-:W-:Y:S01]  /*8540*/  FMUL R7, R40, R10 ;  /* 0x0000000a28077220 */ /* 0x000fe20000400000 */
[----:B------:R-:W-:Y:S01]  /*8550*/  @!P2 FMUL R11, R11, 16777216 ;  /* 0x4b8000000b0ba820 */ /* 0x000fe20000400000 */
[----:B------:R-:W-:Y:S01]  /*8560*/  @!P2 FMUL R9, R9, 16777216 ;  /* 0x4b8000000909a820 */ /* 0x000fe20000400000 */
[----:B------:R-:W-:Y:S01]  /*8570*/  @!P2 FMUL R12, R12, 16777216 ;  /* 0x4b8000000c0ca820 */ /* 0x000fe20000400000 */
[----:B------:R-:W-:Y:S01]  /*8580*/  @!P2 FMUL R14, R14, 16777216 ;  /* 0x4b8000000e0ea820 */ /* 0x000fe20000400000 */
[----:B------:R-:W-:Y:S01]  /*8590*/  @!P2 FMUL R13, R13, 16777216 ;  /* 0x4b8000000d0da820 */ /* 0x000fe20000400000 */
[----:B------:R-:W-:Y:S01]  /*85a0*/  @!P2 FMUL R15, R15, 16777216 ;  /* 0x4b8000000f0fa820 */ /* 0x000fe20000400000 */
[----:B------:R-:W-:Y:S01]  /*85b0*/  FFMA.FTZ R4, R39, R4, -0.16845393180847167969 ;  /* 0xbe2c7f3027047423 */ /* 0x000fe20000010004 */
[----:B------:R-:W-:Y:S01]  /*85c0*/  @!P2 FMUL R16, R16, 16777216 ;  /* 0x4b8000001010a820 */ /* 0x000fe20000400000 */
[----:B------:R-:W-:Y:S01]  /*85d0*/  @!P2 FMUL R17, R17, 16777216 ;  /* 0x4b8000001111a820 */ /* 0x000fe20000400000 */
[----:B------:R-:W-:Y:S01]  /*85e0*/  @!P2 FMUL R18, R18, 16777216 ;  /* 0x4b8000001212a820 */ /* 0x000fe20000400000 */
[----:B------:R-:W-:Y:S01]  /*85f0*/  FFMA.FTZ R4, R39, R4, 0.1716887056827545166 ;  /* 0x3e2fcf2a27047423 */ /* 0x000fe20000010004 */
[----:B------:R-:W-:Y:S01]  /*8600*/  @!P2 FMUL R19, R19, 16777216 ;  /* 0x4b8000001313a820 */ /* 0x000fe20000400000 */
[----:B------:R-:W-:Y:S01]  /*8610*/  FMUL R10, R40, R11 ;  /* 0x0000000b280a7220 */ /* 0x000fe20000400000 */
[----:B------:R-:W-:Y:S01]  /*8620*/  F2FP.BF16.F32.PACK_AB R48, R6, R5 ;  /* 0x000000050630723e */ /* 0x000fe200000010ff */
[----:B------:R-:W-:Y:S01]  /*8630*/  FFMA.FTZ R4, R39, R4, -0.17900948226451873779 ;  /* 0xbe374e4327047423 */ /* 0x000fe20000010004 */
[----:B------:R-:W-:Y:S01]  /*8640*/  F2FP.BF16.F32.PACK_AB R45, R7, R8 ;  /* 0x00000008072d723e */ /* 0x000fe200000010ff */
[C---:B------:R-:W-:Y:S01]  /*8650*/  FMUL R9, R40.reuse, R9 ;  /* 0x0000000928097220 */ /* 0x040fe20000400000 */
[C---:B------:R-:W-:Y:S01]  /*8660*/  FMUL R12, R40.reuse, R12 ;  /* 0x0000000c280c7220 */ /* 0x040fe20000400000 */
[C---:B------:R-:W-:Y:S01]  /*8670*/  FFMA.FTZ R4, R39.reuse, R4, 0.20512372255325317383 ;  /* 0x3e520bf427047423 */ /* 0x040fe20000010004 */
[C---:B------:R-:W-:Y:S01]  /*8680*/  FMUL R11, R40.reuse, R14 ;  /* 0x0000000e280b7220 */ /* 0x040fe20000400000 */
[C---:B------:R-:W-:Y:S01]  /*8690*/  FMUL R13, R40.reuse, R13 ;  /* 0x0000000d280d7220 */ /* 0x040fe20000400000 */
[C---:B------:R-:W-:Y:S01]  /*86a0*/  FMUL R6, R40.reuse, R15 ;  /* 0x0000000f28067220 */ /* 0x040fe20000400000 */
[C---:B------:R-:W-:Y:S01]  /*86b0*/  FFMA.FTZ R4, R39.reuse, R4, -0.24046532809734344482 ;  /* 0xbe763c8b27047423 */ /* 0x040fe20000010004 */
[C---:B------:R-:W-:Y:S01]  /*86c0*/  FMUL R16, R40.reuse, R16 ;  /* 0x0000001028107220 */ /* 0x040fe20000400000 */
[C---:B------:R-:W-:Y:S01]  /*86d0*/  FMUL R17, R40.reuse, R17 ;  /* 0x0000001128117220 */ /* 0x040fe20000400000 */
[C---:B------:R-:W-:Y:S01]  /*86e0*/  FMUL R5, R40.reuse, R18 ;  /* 0x0000001228057220 */ /* 0x040fe20000400000 */
[C---:B------:R-:W-:Y:S01]  /*86f0*/  FFMA.FTZ R4, R39.reuse, R4, 0.28857114911079406738 ;  /* 0x3e93bf9927047423 */ /* 0x040fe20000010004 */
[----:B------:R-:W-:Y:S01]  /*8700*/  FMUL R8, R40, R19 ;  /* 0x0000001328087220 */ /* 0x000fe20000400000 */
[----:B------:R-:W-:Y:S01]  /*8710*/  F2FP.BF16.F32.PACK_AB R49, R10, R9 ;  /* 0x000000090a31723e */ /* 0x000fe200000010ff */
[----:B------:R-:W-:Y:S01]  /*8720*/  FFMA.FTZ R37, R38, 1.1920928955078125e-07, R37 ;  /* 0x3400000026257823 */ /* 0x000fe20000010025 */
[----:B------:R-:W-:Y:S01]  /*8730*/  FFMA.FTZ R4, R39, R4, -0.36067417263984680176 ;  /* 0xbeb8aa4927047423 */ /* 0x000fe20000010004 */
[----:B------:R-:W-:Y:S01]  /*8740*/  F2FP.BF16.F32.PACK_AB R46, R11, R12 ;  /* 0x0000000c0b2e723e */ /* 0x000fe200000010ff */
[----:B------:R-:W-:Y:S01]  /*8750*/  @P1 FMUL R20, R20, 0.25 ;  /* 0x3e80000014141820 */ /* 0x000fe20000400000 */
[----:B------:R-:W-:Y:S01]  /*8760*/  F2FP.BF16.F32.PACK_AB R50, R6, R13 ;  /* 0x0000000d0632723e */ /* 0x000fe200000010ff */
[----:B------:R-:W-:Y:S01]  /*8770*/  FFMA.FTZ R4, R39, R4, 0.48089820146560668945 ;  /* 0x3ef6384a27047423 */ /* 0x000fe20000010004 */
[----:B------:R-:W-:Y:S01]  /*8780*/  F2FP.BF16.F32.PACK_AB R47, R5, R16 ;  /* 0x00000010052f723e */ /* 0x000fe200000010ff */
[----:B------:R-:W-:Y:S01]  /*8790*/  IMAD R5, R2, UR5, RZ ;  /* 0x0000000502057c24 */ /* 0x000fe2000f8e02ff */
[----:B------:R-:W-:Y:S01]  /*87a0*/  F2FP.BF16.F32.PACK_AB R51, R8, R17 ;  /* 0x000000110833723e */ /* 0x000fe200000010ff */
[----:B------:R-:W-:Y:S01]  /*87b0*/  FFMA.FTZ R4, R39, R4, -0.72134751081466674805 ;  /* 0xbf38aa3b27047423 */ /* 0x000fe20000010004 */
[----:B------:R-:W-:Y:S01]  /*87c0*/  @P3 MOV R9, 0x7f800000 ;  /* 0x7f80000000093802 */ /* 0x000fe20000000f00 */
[----:B------:R0:W-:Y:S01]  /*87d0*/  STS.128 [R42], R44 ;  /* 0x0000002c2a007388 */ /* 0x0001e20000000c00 */
[----:B------:R-:W-:Y:S01]  /*87e0*/  @P1 FMUL R21, R21, 0.25 ;  /* 0x3e80000015151820 */ /* 0x000fe20000400000 */
[----:B------:R-:W-:Y:S01]  /*87f0*/  FMUL R4, R39, R4 ;  /* 0x0000000427047220 */ /* 0x000fe20000400000 */
[----:B------:R-:W-:Y:S01]  /*8800*/  @P1 FMUL R22, R22, 0.25 ;  /* 0x3e80000016161820 */ /* 0x000fe20000400000 */
[----:B------:R3:W-:Y:S01]  /*8810*/  STS.128 [R42+0x800], R48 ;  /* 0x000800302a007388 */ /* 0x0007e20000000c00 */
[----:B------:R-:W-:Y:S01]  /*8820*/  @P1 FMUL R23, R23, 0.25 ;  /* 0x3e80000017171820 */ /* 0x000fe20000400000 */
[----:B------:R-:W-:Y:S01]  /*8830*/  FMUL R4, R39, R4 ;  /* 0x0000000427047220 */ /* 0x000fe20000400000 */
[----:B------:R-:W-:Y:S01]  /*8840*/  USHF.L.U32 UR5, UR4, 0x1, URZ ;  /* 0x0000000104057899 */ /* 0x000fe200080006ff */
[----:B------:R-:W-:Y:S01]  /*8850*/  SHF.L.U32 R7, R5, 0x1, RZ ;  /* 0x0000000105077819 */ /* 0x000fe200000006ff */
[----:B------:R-:W-:Y:S01]  /*8860*/  @!P2 FMUL R20, R20, 16777216 ;  /* 0x4b8000001414a820 */ /* 0x000fe20000400000 */
[----:B------:R-:W-:Y:S01]  /*8870*/  FFMA.FTZ R4, R39, 1.4426950216293334961, R4 ;  /* 0x3fb8aa3b27047823 */ /* 0x000fe20000010004 */
[----:B------:R-:W-:Y:S01]  /*8880*/  @!P2 FMUL R21, R21, 16777216 ;  /* 0x4b8000001515a820 */ /* 0x000fe20000400000 */
[----:B------:R-:W-:Y:S01]  /*8890*/  @!P2 FMUL R22, R22, 16777216 ;  /* 0x4b8000001616a820 */ /* 0x000fe20000400000 */
[----:B------:R-:W-:Y:S01]  /*88a0*/  @!P2 FMUL R23, R23, 16777216 ;  /* 0x4b8000001717a820 */ /* 0x000fe20000400000 */
[----:B------:R-:W-:Y:S01]  /*88b0*/  FADD R4, R37, R4 ;  /* 0x0000000425047221 */ /* 0x000fe20000000000 */
[----:B------:R-:W-:Y:S01]  /*88c0*/  @P3 FFMA.FTZ R4, R154, R9, +INF ;  /* 0x7f8000009a043423 */ /* 0x000fe20000010009 */
[----:B------:R-:W-:Y:S01]  /*88d0*/  BAR.SYNC.DEFER_BLOCKING 0x0 ;  /* 0x0000000000007b1d */ /* 0x000fe20000010000 */
[----:B------:R-:W-:Y:S01]  /*88e0*/  SHF.R.U32.HI R13, RZ, 0x7, R0 ;  /* 0x00000007ff0d7819 */ /* 0x000fe20000011600 */
[----:B------:R-:W-:Y:S01]  /*88f0*/  IMAD.HI R0, R5, 0x2, RZ ;  /* 0x0000000205007827 */ /* 0x000fe200078e02ff */
[----:B-1----:R-:W-:-:S03]  /*8900*/  IADD3 R56, P3, P5, R7, UR5, R56 ;  /* 0x0000000507387c10 */ /* 0x002fc6000fd7e038 */
[C---:B------:R-:W-:Y:S01]  /*8910*/  FMUL R20, R40.reuse, R20 ;  /* 0x0000001428147220 */ /* 0x040fe20000400000 */
[C---:B------:R-:W-:Y:S01]  /*8920*/  FMUL R21, R40.reuse, R21 ;  /* 0x0000001528157220 */ /* 0x040fe20000400000 */
[C---:B------:R-:W-:Y:S01]  /*8930*/  FMUL R7, R40.reuse, R22 ;  /* 0x0000001628077220 */ /* 0x040fe20000400000 */
[----:B------:R-:W-:Y:S01]  /*8940*/  FMUL R6, R40, R23 ;  /* 0x0000001728067220 */ /* 0x000fe20000400000 */
[----:B------:R-:W-:Y:S01]  /*8950*/  FSEL R5, R4, -INF , P4 ;  /* 0xff80000004057808 */ /* 0x000fe20002000000 */
[----:B------:R-:W-:Y:S01]  /*8960*/  UIMAD.WIDE UR4, UR4, 0x2, URZ ;  /* 0x00000002040478a5 */ /* 0x000fe2000f8e02ff */
[----:B------:R-:W-:Y:S01]  /*8970*/  SGXT.U32 R13, R13, 0x1 ;  /* 0x000000010d0d781a */ /* 0x000fe20000000000 */
[----:B------:R-:W-:Y:S01]  /*8980*/  @P1 FMUL R28, R28, 0.25 ;  /* 0x3e8000001c1c1820 */ /* 0x000fe20000400000 */
[----:B0-----:R-:W-:Y:S01]  /*8990*/  F2FP.BF16.F32.PACK_AB R44, R7, R20 ;  /* 0x00000014072c723e */ /* 0x001fe200000010ff */
[----:B------:R-:W-:Y:S01]  /*89a0*/  FFMA R37, R5, 0.69314718246459960938, R124 ;  /* 0x3f31721805257823 */ /* 0x000fe2000000007c */
[----:B---3--:R-:W-:Y:S01]  /*89b0*/  F2FP.BF16.F32.PACK_AB R48, R6, R21 ;  /* 0x000000150630723e */ /* 0x008fe200000010ff */
[----:B------:R-:W-:Y:S01]  /*89c0*/  @P1 FMUL R30, R30, 0.25 ;  /* 0x3e8000001e1e1820 */ /* 0x000fe20000400000 */
[----:B--2---:R-:W-:-:S02]  /*89d0*/  IMAD R13, R13, R52, RZ ;  /* 0x000000340d0d7224 */ /* 0x004fc400078e02ff */
[----:B------:R-:W-:Y:S01]  /*89e0*/  @P1 FMUL R24, R24, 0.25 ;  /* 0x3e80000018181820 */ /* 0x000fe20000400000 */
[----:B------:R-:W-:Y:S01]  /*89f0*/  @P1 FMUL R25, R25, 0.25 ;  /* 0x3e80000019191820 */ /* 0x000fe20000400000 */
[----:B------:R-:W-:Y:S01]  /*8a00*/  @P1 FMUL R26, R26, 0.25 ;  /* 0x3e8000001a1a1820 */ /* 0x000fe20000400000 */
[----:B------:R-:W-:Y:S01]  /*8a10*/  @P1 FMUL R27, R27, 0.25 ;  /* 0x3e8000001b1b1820 */ /* 0x000fe20000400000 */
[----:B------:R-:W-:Y:S01]  /*8a20*/  @P1 FMUL R29, R29, 0.25 ;  /* 0x3e8000001d1d1820 */ /* 0x000fe20000400000 */
[----:B------:R-:W-:Y:S01]  /*8a30*/  @P1 FMUL R31, R31, 0.25 ;  /* 0x3e8000001f1f1820 */ /* 0x000fe20000400000 */
[----:B------:R-:W-:Y:S01]  /*8a40*/  @P1 FMUL R32, R32, 0.25 ;  /* 0x3e80000020201820 */ /* 0x000fe20000400000 */
[----:B------:R-:W0:Y:S01]  /*8a50*/  LDS.128 R8, [R58] ;  /* 0x000000003a087984 */ /* 0x000e220000000c00 */
[----:B------:R-:W-:Y:S01]  /*8a60*/  @P1 FMUL R33, R33, 0.25 ;  /* 0x3e80000021211820 */ /* 0x000fe20000400000 */
[----:B------:R-:W-:Y:S01]  /*8a70*/  @P1 FMUL R34, R34, 0.25 ;  /* 0x3e80000022221820 */ /* 0x000fe20000400000 */
[----:B------:R-:W-:Y:S01]  /*8a80*/  @P1 FMUL R35, R35, 0.25 ;  /* 0x3e80000023231820 */ /* 0x000fe20000400000 */
[----:B------:R-:W-:Y:S01]  /*8a90*/  LDS.128 R4, [R58+0x1000] ;  /* 0x001000003a047984 */ /* 0x000fe20000000c00 */
[----:B------:R-:W-:Y:S01]  /*8aa0*/  @!P2 FMUL R28, R28, 16777216 ;  /* 0x4b8000001c1ca820 */ /* 0x000fe20000400000 */
[----:B------:R-:W-:Y:S01]  /*8ab0*/  @!P2 FMUL R30, R30, 16777216 ;  /* 0x4b8000001e1ea820 */ /* 0x000fe20000400000 */
[----:B------:R-:W-:Y:S01]  /*8ac0*/  IADD3.X R64, PT, PT, R0, UR5, R57, P3, P5 ;  /* 0x0000000500407c10 */ /* 0x000fe20009fea439 */
[----:B------:R-:W-:Y:S01]  /*8ad0*/  @!P2 FMUL R24, R24, 16777216 ;  /* 0x4b8000001818a820 */ /* 0x000fe20000400000 */
[----:B------:R-:W-:Y:S01]  /*8ae0*/  LEA R0, R52, R13, 0x1 ;  /* 0x0000000d34007211 */ /* 0x000fe200078e08ff */
[----:B------:R-:W-:Y:S01]  /*8af0*/  @!P2 FMUL R25, R25, 16777216 ;  /* 0x4b8000001919a820 */ /* 0x000fe20000400000 */
        /* <DEDUP_REMOVED lines=8> */
[C---:B------:R-:W-:Y:S01]  /*8b80*/  FMUL R28, R40.reuse, R28 ;  /* 0x0000001c281c7220 */ /* 0x040fe20000400000 */
[----:B------:R-:W-:Y:S01]  /*8b90*/  FMUL R19, R40, R30 ;  /* 0x0000001e28137220 */ /* 0x000fe20000400000 */
[----:B------:R-:W-:Y:S01]  /*8ba0*/  LEA R17, R52, R0, 0x1 ;  /* 0x0000000034117211 */ /* 0x000fe200078e08ff */
        /* <DEDUP_REMOVED lines=9> */
[----:B------:R-:W-:Y:S01]  /*8c40*/  FMUL R40, R40, R35 ;  /* 0x0000002328287220 */ /* 0x000fe20000400000 */
[----:B------:R-:W-:Y:S01]  /*8c50*/  F2FP.BF16.F32.PACK_AB R46, R19, R28 ;  /* 0x0000001c132e723e */ /* 0x000fe200000010ff */
[----:B------:R-:W1:Y:S01]  /*8c60*/  LDCU UR4, c[0x0][0x3ec] ;  /* 0x00007d80ff0477ac */ /* 0x000e620008000800 */
[----:B------:R-:W-:-:S02]  /*8c70*/  LEA R19, R52, R17, 0x1 ;  /* 0x0000001134137211 */ /* 0x000fc400078e08ff */
[----:B------:R-:W-:Y:S02]  /*8c80*/  F2FP.BF16.F32.PACK_AB R45, R15, R24 ;  /* 0x000000180f2d723e */ /* 0x000fe400000010ff */
[----:B------:R-:W-:Y:S02]  /*8c90*/  F2FP.BF16.F32.PACK_AB R49, R12, R25 ;  /* 0x000000190c31723e */ /* 0x000fe400000010ff */
[----:B------:R-:W-:Y:S02]  /*8ca0*/  F2FP.BF16.F32.PACK_AB R50, R14, R29 ;  /* 0x0000001d0e32723e */ /* 0x000fe400000010ff */
[----:B------:R-:W-:Y:S01]  /*8cb0*/  F2FP.BF16.F32.PACK_AB R47, R23, R32 ;  /* 0x00000020172f723e */ /* 0x000fe200000010ff */
[----:B------:R-:W-:Y:S01]  /*8cc0*/  BAR.SYNC.DEFER_BLOCKING 0x0 ;  /* 0x0000000000007b1d */ /* 0x000fe20000010000 */
[----:B------:R-:W-:Y:S02]  /*8cd0*/  F2FP.BF16.F32.PACK_AB R51, R40, R33 ;  /* 0x000000212833723e */ /* 0x000fe400000010ff */
[----:B------:R-:W-:-:S02]  /*8ce0*/  LEA R21, R52, R19, 0x1 ;  /* 0x0000001334157211 */ /* 0x000fc400078e08ff */
[----:B------:R-:W-:Y:S02]  /*8cf0*/  LEA R14, P2, R0, R56, 0x1 ;  /* 0x00000038000e7211 */ /* 0x000fe400078408ff */
[----:B------:R-:W-:Y:S01]  /*8d00*/  LEA R22, R52, R21, 0x1 ;  /* 0x0000001534167211 */ /* 0x000fe200078e08ff */
[----:B-1----:R-:W-:Y:S01]  /*8d10*/  UIMAD UR4, UR7, UR4, URZ ;  /* 0x00000004070472a4 */ /* 0x002fe2000f8e02ff */
[----:B------:R-:W-:Y:S02]  /*8d20*/  LEA.HI.X.SX32 R15, R0, R64, 0x1, P2 ;  /* 0x00000040000f7211 */ /* 0x000fe400010f0eff */
[C---:B------:R-:W-:Y:S01]  /*8d30*/  LEA R23, R52.reuse, R22, 0x1 ;  /* 0x0000001634177211 */ /* 0x040fe200078e08ff */
[----:B------:R-:W-:Y:S01]  /*8d40*/  USHF.L.U32 UR6, UR4, 0x2, URZ ;  /* 0x0000000204067899 */ /* 0x000fe200080006ff */
[----:B------:R-:W-:Y:S01]  /*8d50*/  LEA R12, P1, R13, R56, 0x1 ;  /* 0x000000380d0c7211 */ /* 0x000fe200078208ff */
[----:B------:R-:W-:Y:S01]  /*8d60*/  UIMAD.WIDE UR4, UR4, 0x4, URZ ;  /* 0x00000004040478a5 */ /* 0x000fe2000f8e02ff */
[----:B------:R-:W-:-:S02]  /*8d70*/  LEA R0, R52, R23, 0x1 ;  /* 0x0000001734007211 */ /* 0x000fc400078e08ff */
[----:B------:R-:W-:Y:S02]  /*8d80*/  LEA.HI.X.SX32 R13, R13, R64, 0x1, P1 ;  /* 0x000000400d0d7211 */ /* 0x000fe400008f0eff */
[C---:B------:R-:W-:Y:S02]  /*8d90*/  LEA R24, R52.reuse, R0, 0x1 ;  /* 0x0000000034187211 */ /* 0x040fe400078e08ff */
[C---:B------:R-:W-:Y:S02]  /*8da0*/  LEA R16, P1, R17.reuse, R56, 0x1 ;  /* 0x0000003811107211 */ /* 0x040fe400078208ff */
[C---:B------:R-:W-:Y:S01]  /*8db0*/  LEA R25, R52.reuse, R24, 0x1 ;  /* 0x0000001834197211 */ /* 0x040fe200078e08ff */
[----:B------:R-:W-:Y:S01]  /*8dc0*/  STS.128 [R42], R44 ;  /* 0x0000002c2a007388 */ /* 0x000fe20000000c00 */
[----:B------:R-:W-:Y:S02]  /*8dd0*/  LEA.HI.X.SX32 R17, R17, R64, 0x1, P1 ;  /* 0x0000004011117211 */ /* 0x000fe400008f0eff */
[----:B------:R-:W-:Y:S01]  /*8de0*/  LEA R18, P1, R19, R56, 0x1 ;  /* 0x0000003813127211 */ /* 0x000fe200078208ff */
[----:B------:R-:W-:Y:S01]  /*8df0*/  STS.128 [R42+0x800], R48 ;  /* 0x000800302a007388 */ /* 0x000fe20000000c00 */
[----:B------:R-:W-:-:S02]  /*8e00*/  LEA R26, R52, R25, 0x1 ;  /* 0x00000019341a7211 */ /* 0x000fc400078e08ff */
[----:B------:R-:W-:Y:S01]  /*8e10*/  LEA.HI.X.SX32 R19, R19, R64, 0x1, P1 ;  /* 0x0000004013137211 */ /* 0x000fe200008f0eff */
[----:B------:R-:W-:Y:S01]  /*8e20*/  BAR.SYNC.DEFER_BLOCKING 0x0 ;  /* 0x0000000000007b1d */ /* 0x000fe20000010000 */
[C---:B------:R-:W-:Y:S02]  /*8e30*/  LEA R20, P1, R21.reuse, R56, 0x1 ;  /* 0x0000003815147211 */ /* 0x040fe400078208ff */
[C---:B------:R-:W-:Y:S02]  /*8e40*/  LEA R27, R52.reuse, R26, 0x1 ;  /* 0x0000001a341b7211 */ /* 0x040fe400078e08ff */
[----:B------:R-:W-:Y:S02]  /*8e50*/  LEA.HI.X.SX32 R21, R21, R64, 0x1, P1 ;  /* 0x0000004015157211 */ /* 0x000fe400008f0eff */
[----:B------:R-:W-:-:S04]  /*8e60*/  LEA R28, R52, R27, 0x1 ;  /* 0x0000001b341c7211 */ /* 0x000fc800078e08ff */
[----:B------:R-:W-:-:S04]  /*8e70*/  LEA R29, R52, R28, 0x1 ;  /* 0x0000001c341d7211 */ /* 0x000fc800078e08ff */
[----:B------:R-:W-:Y:S01]  /*8e80*/  LEA R30, R52, R29, 0x1 ;  /* 0x0000001d341e7211 */ /* 0x000fe200078e08ff */
[----:B0-----:R0:W-:Y:S04]  /*8e90*/  STG.E.U16 desc[UR26][R12.64], R8 ;  /* 0x000000080c007986 */ /* 0x0011e8000c10151a */
[----:B------:R-:W1:Y:S01]  /*8ea0*/  LDS.128 R60, [R58] ;  /* 0x000000003a3c7984 */ /* 0x000e620000000c00 */
[----:B0-----:R-:W-:Y:S02]  /*8eb0*/  PRMT R13, R8, 0x7632, R13 ;  /* 0x00007632080d7816 */ /* 0x001fe4000000000d */
[----:B------:R-:W-:-:S03]  /*8ec0*/  LEA R12, P1, R22, R56, 0x1 ;  /* 0x00000038160c7211 */ /* 0x000fc600078208ff */
[----:B------:R0:W-:Y:S04]  /*8ed0*/  STG.E.U16 desc[UR26][R14.64], R13 ;  /* 0x0000000d0e007986 */ /* 0x0001e8000c10151a */
[----:B------:R2:W-:Y:S01]  /*8ee0*/  STG.E.U16 desc[UR26][R16.64], R9 ;  /* 0x0000000910007986 */ /* 0x0005e2000c10151a */
[----:B0-----:R-:W-:Y:S02]  /*8ef0*/  PRMT R15, R9, 0x7632, R15 ;  /* 0x00007632090f7816 */ /* 0x001fe4000000000f */
[----:B------:R-:W-:Y:S02]  /*8f00*/  LEA.HI.X.SX32 R13, R22, R64, 0x1, P1 ;  /* 0x00000040160d7211 */ /* 0x000fe400008f0eff */
[----:B------:R-:W-:Y:S01]  /*8f10*/  LEA R14, P1, R23, R56, 0x1 ;  /* 0x00000038170e7211 */ /* 0x000fe200078208ff */
[----:B------:R0:W-:Y:S01]  /*8f20*/  STG.E.U16 desc[UR26][R18.64], R15 ;  /* 0x0000000f12007986 */ /* 0x0001e2000c10151a */
[----:B--2---:R-:W-:-:S03]  /*8f30*/  PRMT R9, R10, 0x7632, R9 ;  /* 0x000076320a097816 */ /* 0x004fc60000000009 */
[----:B------:R-:W-:Y:S04]  /*8f40*/  STG.E.U16 desc[UR26][R20.64], R10 ;  /* 0x0000000a14007986 */ /* 0x000fe8000c10151a */
[----:B------:R2:W-:Y:S01]  /*8f50*/  STG.E.U16 desc[UR26][R12.64], R9 ;  /* 0x000000090c007986 */ /* 0x0005e2000c10151a */
[----:B0-----:R-:W-:Y:S02]  /*8f60*/  LEA.HI.X.SX32 R15, R23, R64, 0x1, P1 ;  /* 0x00000040170f7211 */ /* 0x001fe400008f0eff */
[----:B------:R-:W-:Y:S02]  /*8f70*/  LEA R8, P1, R0, R56, 0x1 ;  /* 0x0000003800087211 */ /* 0x000fe400078208ff */
[----:B------:R-:W-:Y:S01]  /*8f80*/  LEA R23, R52, R30, 0x1 ;  /* 0x0000001e34177211 */ /* 0x000fe200078e08ff */
[----:B------:R-:W-:Y:S01]  /*8f90*/  STG.E.U16 desc[UR26][R14.64], R11 ;  /* 0x0000000b0e007986 */ /* 0x000fe2000c10151a */
[----:B------:R-:W-:-:S02]  /*8fa0*/  LEA R18, P2, R25, R56, 0x1 ;  /* 0x0000003819127211 */ /* 0x000fc400078408ff */
[----:B--2---:R-:W-:Y:S02]  /*8fb0*/  LEA.HI.X.SX32 R9, R0, R64, 0x1, P1 ;  /* 0x0000004000097211 */ /* 0x004fe400008f0eff */
[----:B------:R-:W-:Y:S02]  /*8fc0*/  LEA R0, R52, R23, 0x1 ;  /* 0x0000001734007211 */ /* 0x000fe400078e08ff */
[----:B------:R-:W-:Y:S02]  /*8fd0*/  LEA R16, P1, R24, R56, 0x1 ;  /* 0x0000003818107211 */ /* 0x000fe400078208ff */
[C---:B------:R-:W-:Y:S02]  /*8fe0*/  LEA R31, R52.reuse, R0, 0x1 ;  /* 0x00000000341f7211 */ /* 0x040fe400078e08ff */
[----:B------:R-:W-:Y:S02]  /*8ff0*/  PRMT R13, R11, 0x7632, R13 ;  /* 0x000076320b0d7816 */ /* 0x000fe4000000000d */
[----:B------:R-:W-:-:S02]  /*9000*/  LEA R32, R52, R31, 0x1 ;  /* 0x0000001f34207211 */ /* 0x000fc400078e08ff */
[----:B------:R-:W-:Y:S01]  /*9010*/  LEA.HI.X.SX32 R17, R24, R64, 0x1, P1 ;  /* 0x0000004018117211 */ /* 0x000fe200008f0eff */
[----:B------:R0:W-:Y:S01]  /*9020*/  STG.E.U16 desc[UR26][R8.64], R13 ;  /* 0x0000000d08007986 */ /* 0x0001e2000c10151a */
[----:B------:R-:W-:Y:S02]  /*9030*/  LEA R33, R52, R32, 0x1 ;  /* 0x0000002034217211 */ /* 0x000fe400078e08ff */
[----:B------:R-:W-:Y:S01]  /*9040*/  LEA R12, P1, R26, R56, 0x1 ;  /* 0x000000381a0c7211 */ /* 0x000fe200078208ff */
[----:B-1----:R1:W-:Y:S01]  /*9050*/  STG.E.U16 desc[UR26][R16.64], R60 ;  /* 0x0000003c10007986 */ /* 0x0023e2000c10151a */
[C---:B------:R-:W-:Y:S02]  /*9060*/  LEA R35, R52.reuse, R33, 0x1 ;  /* 0x0000002134237211 */ /* 0x040fe400078e08ff */
[----:B------:R-:W-:Y:S02]  /*9070*/  LEA.HI.X.SX32 R19, R25, R64, 0x1, P2 ;  /* 0x0000004019137211 */ /* 0x000fe400010f0eff */
[----:B------:R-:W-:-:S02]  /*9080*/  LEA R38, R52, R35, 0x1 ;  /* 0x0000002334267211 */ /* 0x000fc400078e08ff */
[----:B------:R-:W-:Y:S02]  /*9090*/  LEA R20, P2, R27, R56, 0x1 ;  /* 0x000000381b147211 */ /* 0x000fe400078408ff */
[----:B------:R-:W-:Y:S02]  /*90a0*/  LEA R39, R52, R38, 0x1 ;  /* 0x0000002634277211 */ /* 0x000fe400078e08ff */
[----:B0-----:R-:W-:Y:S02]  /*90b0*/  LEA.HI.X.SX32 R13, R26, R64, 0x1, P1 ;  /* 0x000000401a0d7211 */ /* 0x001fe400008f0eff */
[-C--:B------:R-:W-:Y:S02]  /*90c0*/  LEA R8, P1, R29, R56.reuse, 0x1 ;  /* 0x000000381d087211 */ /* 0x080fe400078208ff */
[----:B------:R-:W-:Y:S02]  /*90d0*/  LEA R41, R52, R39, 0x1 ;  /* 0x0000002734297211 */ /* 0x000fe400078e08ff */
[----:B------:R-:W-:-:S02]  /*90e0*/  LEA R10, P3, R28, R56, 0x1 ;  /* 0x000000381c0a7211 */ /* 0x000fc400078608ff */
[----:B------:R-:W-:Y:S02]  /*90f0*/  LEA.HI.X.SX32 R9, R29, R64, 0x1, P1 ;  /* 0x000000401d097211 */ /* 0x000fe400008f0eff */
[----:B------:R-:W-:Y:S02]  /*9100*/  LEA R24, P1, R0, R56, 0x1 ;  /* 0x0000003800187211 */ /* 0x000fe400078208ff */
[----:B------:R-:W-:Y:S02]  /*9110*/  LEA R43, R52, R41, 0x1 ;  /* 0x00000029342b7211 */ /* 0x000fe400078e08ff */
[-C--:B------:R-:W-:Y:S02]  /*9120*/  LEA.HI.X.SX32 R21, R27, R64.reuse, 0x1, P2 ;  /* 0x000000401b157211 */ /* 0x080fe400010f0eff */
[----:B------:R-:W-:Y:S02]  /*9130*/  LEA.HI.X.SX32 R11, R28, R64, 0x1, P3 ;  /* 0x000000401c0b7211 */ /* 0x000fe400018f0eff */
[----:B------:R-:W-:-:S02]  /*9140*/  LEA R14, P2, R30, R56, 0x1 ;  /* 0x000000381e0e7211 */ /* 0x000fc400078408ff */
[C---:B------:R-:W-:Y:S02]  /*9150*/  LEA R22, P3, R23.reuse, R56, 0x1 ;  /* 0x0000003817167211 */ /* 0x040fe400078608ff */
[-C--:B------:R-:W-:Y:S02]  /*9160*/  LEA.HI.X.SX32 R25, R0, R64.reuse, 0x1, P1 ;  /* 0x0000004000197211 */ /* 0x080fe400008f0eff */
[----:B------:R-:W-:Y:S02]  /*9170*/  LEA R0, R52, R43, 0x1 ;  /* 0x0000002b34007211 */ /* 0x000fe400078e08ff */
[-C--:B------:R-:W-:Y:S02]  /*9180*/  LEA.HI.X.SX32 R15, R30, R64.reuse, 0x1, P2 ;  /* 0x000000401e0f7211 */ /* 0x080fe400010f0eff */
[----:B------:R-:W-:Y:S02]  /*9190*/  LEA.HI.X.SX32 R23, R23, R64, 0x1, P3 ;  /* 0x0000004017177211 */ /* 0x000fe400018f0eff */
[----:B------:R-:W-:-:S02]  /*91a0*/  LEA R26, P2, R31, R56, 0x1 ;  /* 0x000000381f1a7211 */ /* 0x000fc400078408ff */
[----:B------:R-:W-:Y:S02]  /*91b0*/  LEA R28, P3, R32, R56, 0x1 ;  /* 0x00000038201c7211 */ /* 0x000fe400078608ff */
[----:B------:R-:W-:Y:S02]  /*91c0*/  LEA R47, R52, R0, 0x1 ;  /* 0x00000000342f7211 */ /* 0x000fe400078e08ff */
[-C--:B------:R-:W-:Y:S02]  /*91d0*/  LEA.HI.X.SX32 R27, R31, R64.reuse, 0x1, P2 ;  /* 0x000000401f1b7211 */ /* 0x080fe400010f0eff */
[----:B------:R-:W-:Y:S02]  /*91e0*/  LEA.HI.X.SX32 R29, R32, R64, 0x1, P3 ;  /* 0x00000040201d7211 */ /* 0x000fe400018f0eff */
[-C--:B------:R-:W-:Y:S02]  /*91f0*/  LEA R30, P1, R33, R56.reuse, 0x1 ;  /* 0x00000038211e7211 */ /* 0x080fe400078208ff */
[----:B------:R-:W-:-:S02]  /*9200*/  LEA R32, P2, R35, R56, 0x1 ;  /* 0x0000003823207211 */ /* 0x000fc400078408ff */
[----:B------:R-:W-:Y:S02]  /*9210*/  LEA R49, R52, R47, 0x1 ;  /* 0x0000002f34317211 */ /* 0x000fe400078e08ff */
[----:B------:R-:W-:Y:S02]  /*9220*/  LEA R34, P3, R38, R56, 0x1 ;  /* 0x0000003826227211 */ /* 0x000fe400078608ff */
[-C--:B------:R-:W-:Y:S02]  /*9230*/  LEA.HI.X.SX32 R31, R33, R64.reuse, 0x1, P1 ;  /* 0x00000040211f7211 */ /* 0x080fe400008f0eff */
[-C--:B------:R-:W-:Y:S02]  /*9240*/  LEA.HI.X.SX32 R33, R35, R64.reuse, 0x1, P2 ;  /* 0x0000004023217211 */ /* 0x080fe400010f0eff */
[----:B------:R-:W-:Y:S02]  /*9250*/  LEA R51, R52, R49, 0x1 ;  /* 0x0000003134337211 */ /* 0x000fe400078e08ff */
[----:B------:R-:W-:-:S02]  /*9260*/  LEA.HI.X.SX32 R35, R38, R64, 0x1, P3 ;  /* 0x0000004026237211 */ /* 0x000fc400018f0eff */
[-C--:B------:R-:W-:Y:S02]  /*9270*/  LEA R38, P1, R39, R56.reuse, 0x1 ;  /* 0x0000003827267211 */ /* 0x080fe400078208ff */
[----:B------:R-:W-:Y:S02]  /*9280*/  LEA R53, R52, R51, 0x1 ;  /* 0x0000003334357211 */ /* 0x000fe400078e08ff */
[-C--:B------:R-:W-:Y:S02]  /*9290*/  LEA R40, P2, R41, R56.reuse, 0x1 ;  /* 0x0000003829287211 */ /* 0x080fe400078408ff */
[----:B------:R-:W-:Y:S02]  /*92a0*/  LEA R42, P3, R43, R56, 0x1 ;  /* 0x000000382b2a7211 */ /* 0x000fe400078608ff */
[----:B------:R-:W-:Y:S02]  /*92b0*/  LEA.HI.X.SX32 R39, R39, R64, 0x1, P1 ;  /* 0x0000004027277211 */ /* 0x000fe400008f0eff */
[----:B------:R-:W-:-:S02]  /*92c0*/  LEA R44, P1, R0, R56, 0x1 ;  /* 0x00000038002c7211 */ /* 0x000fc400078208ff */
[----:B------:R-:W-:Y:S02]  /*92d0*/  LEA R55, R52, R53, 0x1 ;  /* 0x0000003534377211 */ /* 0x000fe400078e08ff */
[-C--:B------:R-:W-:Y:S02]  /*92e0*/  LEA.HI.X.SX32 R41, R41, R64.reuse, 0x1, P2 ;  /* 0x0000004029297211 */ /* 0x080fe400010f0eff */
[----:B------:R-:W-:Y:S02]  /*92f0*/  LEA.HI.X.SX32 R43, R43, R64, 0x1, P3 ;  /* 0x000000402b2b7211 */ /* 0x000fe400018f0eff */
[-C--:B------:R-:W-:Y:S02]  /*9300*/  LEA R46, P2, R47, R56.reuse, 0x1 ;  /* 0x000000382f2e7211 */ /* 0x080fe400078408ff */
[----:B------:R-:W-:Y:S02]  /*9310*/  LEA R48, P3, R49, R56, 0x1 ;  /* 0x0000003831307211 */ /* 0x000fe400078608ff */
[----:B------:R-:W-:-:S02]  /*9320*/  LEA.HI.X.SX32 R45, R0, R64, 0x1, P1 ;  /* 0x00000040002d7211 */ /* 0x000fc400008f0eff */
[----:B------:R-:W-:Y:S02]  /*9330*/  LEA R0, R52, R55, 0x1 ;  /* 0x0000003734007211 */ /* 0x000fe400078e08ff */
[-C--:B------:R-:W-:Y:S02]  /*9340*/  LEA.HI.X.SX32 R47, R47, R64.reuse, 0x1, P2 ;  /* 0x000000402f2f7211 */ /* 0x080fe400010f0eff */
[----:B------:R-:W-:Y:S02]  /*9350*/  LEA.HI.X.SX32 R49, R49, R64, 0x1, P3 ;  /* 0x0000004031317211 */ /* 0x000fe400018f0eff */
[-C--:B------:R-:W-:Y:S02]  /*9360*/  LEA R50, P1, R51, R56.reuse, 0x1 ;  /* 0x0000003833327211 */ /* 0x080fe400078208ff */
[-C--:B------:R-:W-:Y:S02]  /*9370*/  LEA R52, P2, R53, R56.reuse, 0x1 ;  /* 0x0000003835347211 */ /* 0x080fe400078408ff */
[----:B------:R-:W-:-:S02]  /*9380*/  LEA R54, P3, R55, R56, 0x1 ;  /* 0x0000003837367211 */ /* 0x000fc400078608ff */
[C---:B------:R-:W-:Y:S02]  /*9390*/  LEA R56, P4, R0.reuse, R56, 0x1 ;  /* 0x0000003800387211 */ /* 0x040fe400078808ff */
[-C--:B------:R-:W-:Y:S02]  /*93a0*/  LEA.HI.X.SX32 R51, R51, R64.reuse, 0x1, P1 ;  /* 0x0000004033337211 */ /* 0x080fe400008f0eff */
[-C--:B------:R-:W-:Y:S02]  /*93b0*/  LEA.HI.X.SX32 R53, R53, R64.reuse, 0x1, P2 ;  /* 0x0000004035357211 */ /* 0x080fe400010f0eff */
[-C--:B------:R-:W-:Y:S02]  /*93c0*/  LEA.HI.X.SX32 R55, R55, R64.reuse, 0x1, P3 ;  /* 0x0000004037377211 */ /* 0x080fe400018f0eff */
[----:B------:R-:W-:Y:S02]  /*93d0*/  LEA.HI.X.SX32 R57, R0, R64, 0x1, P4 ;  /* 0x0000004000397211 */ /* 0x000fe400020f0eff */
[----:B------:R-:W0:Y:S01]  /*93e0*/  LDS.128 R64, [R58+0x1000] ;  /* 0x001000003a407984 */ /* 0x000e220000000c00 */
[----:B------:R-:W-:-:S02]  /*93f0*/  PRMT R0, R60, 0x7632, R0 ;  /* 0x000076323c007816 */ /* 0x000fc40000000000 */
[----:B-1----:R-:W-:Y:S02]  /*9400*/  PRMT R17, R61, 0x7632, R17 ;  /* 0x000076323d117816 */ /* 0x002fe40000000011 */
[----:B------:R-:W-:Y:S01]  /*9410*/  ISETP.GE.U32.AND P1, PT, R59, 0x80, PT ;  /* 0x000000803b00780c */ /* 0x000fe20003f26070 */
[----:B------:R-:W-:Y:S04]  /*9420*/  STG.E.U16 desc[UR26][R18.64], R0 ;  /* 0x0000000012007986 */ /* 0x000fe8000c10151a */
[----:B------:R1:W-:Y:S04]  /*9430*/  STG.E.U16 desc[UR26][R12.64], R61 ;  /* 0x0000003d0c007986 */ /* 0x0003e8000c10151a */
[----:B------:R2:W-:Y:S04]  /*9440*/  STG.E.U16 desc[UR26][R20.64], R17 ;  /* 0x0000001114007986 */ /* 0x0005e8000c10151a */
[----:B------:R3:W-:Y:S01]  /*9450*/  STG.E.U16 desc[UR26][R10.64], R62 ;  /* 0x0000003e0a007986 */ /* 0x0007e2000c10151a */
[----:B-1----:R-:W-:-:S02]  /*9460*/  PRMT R13, R62, 0x7632, R13 ;  /* 0x000076323e0d7816 */ /* 0x002fc4000000000d */
[----:B--2---:R-:W-:-:S03]  /*9470*/  PRMT R17, R6, 0x7632, R17 ;  /* 0x0000763206117816 */ /* 0x004fc60000000011 */
[----:B------:R1:W-:Y:S01]  /*9480*/  STG.E.U16 desc[UR26][R8.64], R13 ;  /* 0x0000000d08007986 */ /* 0x0003e2000c10151a */
[----:B------:R-:W-:Y:S02]  /*9490*/  PRMT R20, R7, 0x7632, R20 ;  /* 0x0000763207147816 */ /* 0x000fe40000000014 */
[----:B---3--:R-:W-:Y:S01]  /*94a0*/  PRMT R11, R63, 0x7632, R11 ;  /* 0x000076323f0b7816 */ /* 0x008fe2000000000b */
[----:B------:R2:W-:Y:S04]  /*94b0*/  STG.E.U16 desc[UR26][R14.64], R63 ;  /* 0x0000003f0e007986 */ /* 0x0005e8000c10151a */
[----:B------:R0:W-:Y:S01]  /*94c0*/  STG.E.U16 desc[UR26][R22.64], R11 ;  /* 0x0000000b16007986 */ /* 0x0001e2000c10151a */
[----:B-1----:R-:W-:-:S03]  /*94d0*/  PRMT R9, R4, 0x7632, R9 ;  /* 0x0000763204097816 */ /* 0x002fc60000000009 */
[----:B------:R1:W-:Y:S01]  /*94e0*/  STG.E.U16 desc[UR26][R24.64], R4 ;  /* 0x0000000418007986 */ /* 0x0003e2000c10151a */
[----:B--2---:R-:W-:-:S03]  /*94f0*/  PRMT R15, R5, 0x7632, R15 ;  /* 0x00007632050f7816 */ /* 0x004fc6000000000f */
[----:B------:R2:W-:Y:S01]  /*9500*/  STG.E.U16 desc[UR26][R26.64], R9 ;  /* 0x000000091a007986 */ /* 0x0005e2000c10151a */
[----:B0-----:R-:W-:-:S03]  /*9510*/  PRMT R22, R64, 0x7632, R22 ;  /* 0x0000763240167816 */ /* 0x001fc60000000016 */
[----:B------:R0:W-:Y:S04]  /*9520*/  STG.E.U16 desc[UR26][R28.64], R5 ;  /* 0x000000051c007986 */ /* 0x0001e8000c10151a */
[----:B------:R-:W-:Y:S01]  /*9530*/  STG.E.U16 desc[UR26][R30.64], R15 ;  /* 0x0000000f1e007986 */ /* 0x000fe2000c10151a */
[----:B-1----:R-:W-:-:S03]  /*9540*/  PRMT R24, R65, 0x7632, R24 ;  /* 0x0000763241187816 */ /* 0x002fc60000000018 */
[----:B------:R-:W-:Y:S01]  /*9550*/  STG.E.U16 desc[UR26][R32.64], R6 ;  /* 0x0000000620007986 */ /* 0x000fe2000c10151a */
[----:B--2---:R-:W-:-:S03]  /*9560*/  PRMT R26, R66, 0x7632, R26 ;  /* 0x00007632421a7816 */ /* 0x004fc6000000001a */
[----:B------:R-:W-:Y:S01]  /*9570*/  STG.E.U16 desc[UR26][R34.64], R17 ;  /* 0x0000001122007986 */ /* 0x000fe2000c10151a */
[----:B0-----:R-:W-:Y:S02]  /*9580*/  PRMT R28, R67, 0x7632, R28 ;  /* 0x00007632431c7816 */ /* 0x001fe4000000001c */
[C---:B------:R-:W-:Y:S01]  /*9590*/  SHF.L.U32 R5, R2.reuse, 0x2, RZ ;  /* 0x0000000202057819 */ /* 0x040fe200000006ff */
[----:B------:R0:W-:Y:S01]  /*95a0*/  STG.E.U16 desc[UR26][R38.64], R7 ;  /* 0x0000000726007986 */ /* 0x0001e2000c10151a */
[----:B------:R-:W-:-:S03]  /*95b0*/  IMAD.HI R2, R2, 0x4, RZ ;  /* 0x0000000402027827 */ /* 0x000fc600078e02ff */
[----:B------:R-:W-:Y:S04]  /*95c0*/  STG.E.U16 desc[UR26][R40.64], R20 ;  /* 0x0000001428007986 */ /* 0x000fe8000c10151a */
[----:B------:R-:W-:Y:S04]  /*95d0*/  STG.E.U16 desc[UR26][R42.64], R64 ;  /* 0x000000402a007986 */ /* 0x000fe8000c10151a */
[----:B------:R-:W-:Y:S01]  /*95e0*/  STG.E.U16 desc[UR26][R44.64], R22 ;  /* 0x000000162c007986 */ /* 0x000fe2000c10151a */
[----:B0-----:R-:W0:Y:S03]  /*95f0*/  LDC.64 R6, c[0x0][0x3a0] ;  /* 0x0000e800ff067b82 */ /* 0x001e260000000a00 */
[----:B------:R-:W-:Y:S04]  /*9600*/  STG.E.U16 desc[UR26][R46.64], R65 ;  /* 0x000000412e007986 */ /* 0x000fe8000c10151a */
[----:B------:R-:W-:Y:S04]  /*9610*/  STG.E.U16 desc[UR26][R48.64], R24 ;  /* 0x0000001830007986 */ /* 0x000fe8000c10151a */
[----:B------:R-:W-:Y:S04]  /*9620*/  STG.E.U16 desc[UR26][R50.64], R66 ;  /* 0x0000004232007986 */ /* 0x000fe8000c10151a */
[----:B------:R-:W-:Y:S04]  /*9630*/  STG.E.U16 desc[UR26][R52.64], R26 ;  /* 0x0000001a34007986 */ /* 0x000fe8000c10151a */
[----:B------:R-:W-:Y:S04]  /*9640*/  STG.E.U16 desc[UR26][R54.64], R67 ;  /* 0x0000004336007986 */ /* 0x000fe8000c10151a */
[----:B------:R-:W-:Y:S01]  /*9650*/  STG.E.U16 desc[UR26][R56.64], R28 ;  /* 0x0000001c38007986 */ /* 0x000fe2000c10151a */
[----:B------:R-:W-:Y:S01]  /*9660*/  BAR.SYNC.DEFER_BLOCKING 0x0 ;  /* 0x0000000000007b1d */ /* 0x000fe20000010000 */
[----:B0-----:R-:W-:-:S04]  /*9670*/  IADD3 R4, P2, P3, R5, UR6, R6 ;  /* 0x0000000605047c10 */ /* 0x001fc8000fb5e006 */
[----:B------:R-:W-:Y:S01]  /*9680*/  IADD3.X R5, PT, PT, R2, UR5, R7, P2, P3 ;  /* 0x0000000502057c10 */ /* 0x000fe200097e6407 */
[----:B------:R-:W-:Y:S02]  /*9690*/  STSM.16.M88 [R36], R37 ;  /* 0x0000002524007844 */ /* 0x000fe40000000000 */
[----:B------:R-:W-:Y:S06]  /*96a0*/  BAR.SYNC.DEFER_BLOCKING 0x0 ;  /* 0x0000000000007b1d */ /* 0x000fec0000010000 */
[----:B------:R-:W0:Y:S04]  /*96b0*/  LDSM.16.M88 R3, [R3+UR14] ;  /* 0x0000000e0303783b */ /* 0x000e280008000000 */
[----:B0-----:R0:W-:Y:S01]  /*96c0*/  @!P1 STG.E desc[UR26][R4.64], R3 ;  /* 0x0000000304009986 */ /* 0x0011e2000c10191a */
[----:B------:R-:W-:Y:S06]  /*96d0*/  BAR.SYNC.DEFER_BLOCKING 0x0 ;  /* 0x0000000000007b1d */ /* 0x000fec0000010000 */
[----:B------:R-:W-:Y:S05]  /*96e0*/  @P0 BRA `(.L_x_20) ;  /* 0x0000000000a00947 */ /* 0x000fea0003800000 */
[----:B------:R-:W1:Y:S01]  /*96f0*/  S2UR UR5, SR_CgaCtaId ;  /* 0x00000000000579c3 */ /* 0x000e620000008800 */
[----:B------:R-:W-:Y:S01]  /*9700*/  NOP ;  /* 0x0000000000007918 */ /* 0x000fe20000000000 */
[----:B------:R-:W-:Y:S01]  /*9710*/  UMOV UR4, 0x50 ;  /* 0x0000005000047882 */ /* 0x000fe20000000000 */
[----:B------:R-:W-:Y:S02]  /*9720*/  MOV R0, UR15 ;  /* 0x0000000f00007c02 */ /* 0x000fe40008000f00 */
[----:B0-----:R-:W-:Y:S02]  /*9730*/  MOV R3, 0xff ;  /* 0x000000ff00037802 */ /* 0x001fe40000000f00 */
[----:B------:R-:W-:Y:S02]  /*9740*/  LOP3.LUT R0, R0, 0xffff, RZ, 0xc0, !PT ;  /* 0x0000ffff00007812 */ /* 0x000fe400078ec0ff */
[----:B------:R-:W-:Y:S02]  /*9750*/  MOV R7, 0x1 ;  /* 0x0000000100077802 */ /* 0x000fe40000000f00 */
[----:B------:R-:W-:-:S04]  /*9760*/  SHF.R.U32.HI R0, RZ, 0x5, R0 ;  /* 0x00000005ff007819 */ /* 0x000fc80000011600 */
[----:B------:R-:W-:Y:S02]  /*9770*/  IADD3 R2, PT, PT, R0, 0x10, RZ ;  /* 0x0000001000027810 */ /* 0x000fe40007ffe0ff */
[----:B------:R-:W-:Y:S01]  /*9780*/  SHF.L.U32 R0, R3, R0, RZ ;  /* 0x0000000003007219 */ /* 0x000fe200000006ff */
[----:B-1----:R-:W-:Y:S01]  /*9790*/  ULEA UR6, UR5, UR4, 0x18 ;  /* 0x0000000405067291 */ /* 0x002fe2000f8ec0ff */
[----:B------:R-:W-:-:S04]  /*97a0*/  SHF.L.U32 R3, R7, R2, RZ ;  /* 0x0000000207037219 */ /* 0x000fc800000006ff */
[----:B------:R-:W-:-:S04]  /*97b0*/  LOP3.LUT R0, R3, R0, RZ, 0xfc, !PT ;  /* 0x0000000003007212 */ /* 0x000fc800078efcff */
[----:B------:R-:W0:Y:S01]  /*97c0*/  LDS R5, [UR6] ;  /* 0x00000006ff057984 */ /* 0x000e220008000800 */
[C---:B------:R-:W-:Y:S02]  /*97d0*/  LOP3.LUT R2, R0.reuse, 0xffff, RZ, 0xc0, !PT ;  /* 0x0000ffff00027812 */ /* 0x040fe400078ec0ff */
[----:B0-----:R-:W-:-:S04]  /*97e0*/  LOP3.LUT R3, R0, 0xffff, R5, 0x80, !PT ;  /* 0x0000ffff00037812 */ /* 0x001fc800078e8005 */
[----:B------:R-:W-:-:S13]  /*97f0*/  ISETP.NE.AND P0, PT, R3, R2, PT ;  /* 0x000000020300720c */ /* 0x000fda0003f05270 */
[----:B------:R-:W-:Y:S05]  /*9800*/  @P0 BRA `(.L_x_21) ;  /* 0x0000000000500947 */ /* 0x000fea0003800000 */
[----:B------:R-:W-:Y:S02]  /*9810*/  SHF.R.U32.HI R5, RZ, 0x10, R5 ;  /* 0x00000010ff057819 */ /* 0x000fe40000011605 */
[----:B------:R-:W-:-:S04]  /*9820*/  SHF.R.U32.HI R2, RZ, 0x10, R0 ;  /* 0x00000010ff027819 */ /* 0x000fc80000011600 */
[----:B------:R-:W-:-:S04]  /*9830*/  LOP3.LUT R5, R5, R2, RZ, 0xc0, !PT ;  /* 0x0000000205057212 */ /* 0x000fc800078ec0ff */
[----:B------:R-:W-:-:S13]  /*9840*/  ISETP.NE.AND P0, PT, R5, R2, PT ;  /* 0x000000020500720c */ /* 0x000fda0003f05270 */
[----:B------:R-:W-:Y:S05]  /*9850*/  @P0 BRA `(.L_x_22) ;  /* 0x0000000000300947 */ /* 0x000fea0003800000 */
[----:B------:R-:W-:Y:S01]  /*9860*/  R2UR UR4, R0 ;  /* 0x00000000000472ca */ /* 0x000fe200000e0000 */
[----:B------:R-:W-:Y:S01]  /*9870*/  VOTEU.ANY UR5, UPT, PT ;  /* 0x0000000000057886 */ /* 0x000fe200038e0100 */
[----:B------:R-:W0:Y:S01]  /*9880*/  S2R R0, SR_LANEID ;  /* 0x0000000000007919 */ /* 0x000e220000000000 */
[----:B------:R-:W-:-:S10]  /*9890*/  UFLO.U32 UR5, UR5 ;  /* 0x00000005000572bd */ /* 0x000fd400080e0000 */
[----:B------:R-:W-:-:S06]  /*98a0*/  ULOP3.LUT UR4, URZ, UR4, URZ, 0x33, !UPT ;  /* 0x00000004ff047292 */ /* 0x000fcc000f8e33ff */
[----:B------:R-:W-:-:S04]  /*98b0*/  MOV R2, UR4 ;  /* 0x0000000400027c02 */ /* 0x000fc80008000f00 */
[----:B------:R-:W1:Y:S02]  /*98c0*/  REDUX UR7, R2 ;  /* 0x00000000020773c4 */ /* 0x000e640000000000 */
[----:B------:R2:W-:Y:S01]  /*98d0*/  UTCATOMSWS.AND URZ, UR4 ;  /* 0x0000000400ff79e3 */ /* 0x0005e20008000000 */
[----:B0-----:R-:W-:Y:S02]  /*98e0*/  ISETP.EQ.U32.AND P0, PT, R0, UR5, PT ;  /* 0x0000000500007c0c */ /* 0x001fe4000bf02070 */
[----:B-1----:R-:W-:-:S11]  /*98f0*/  MOV R0, UR7 ;  /* 0x0000000700007c02 */ /* 0x002fd60008000f00 */
[----:B------:R2:W-:Y:S01]  /*9900*/  @P0 ATOMS.AND RZ, [UR6], R0 ;  /* 0x00000000ffff098c */ /* 0x0005e2000a800006 */
[----:B------:R-:W-:Y:S05]  /*9910*/  BRA `(.L_x_20) ;  /* 0x0000000000147947 */ /* 0x000fea0003800000 */
.L_x_22:
[----:B------:R-:W-:-:S07]  /*9920*/  MOV R2, 0x9940 ;  /* 0x0000994000027802 */ /* 0x000fce0000000f00 */
[----:B------:R-:W-:Y:S05]  /*9930*/  CALL.REL.NOINC `($__internal_0_$__cuda_sm10x_tcgen05_guardrail_trap_col_being_dealloced_not_returned_by_alloc) ;  /* 0x0000000000447944 */ /* 0x000fea0003c00000 */
[----:B------:R-:W-:Y:S05]  /*9940*/  BRA `(.L_x_20) ;  /* 0x0000000000087947 */ /* 0x000fea0003800000 */
.L_x_21:
[----:B------:R-:W-:-:S07]  /*9950*/  MOV R2, 0x9970 ;  /* 0x0000997000027802 */ /* 0x000fce0000000f00 */
[----:B------:R-:W-:Y:S05]  /*9960*/  CALL.REL.NOINC `($__internal_2_$__cuda_sm10x_tcgen05_guardrail_trap_unallocated_columns_being_dealloced) ;  /* 0x0000000000507944 */ /* 0x000fea0003c00000 */
.L_x_20:
[----:B------:R-:W-:Y:S01]  /*9970*/  NOP ;  /* 0x0000000000007918 */ /* 0x000fe20000000000 */
[----:B--2---:R-:W-:Y:S05]  /*9980*/  EXIT ;  /* 0x000000000000794d */ /* 0x004fea0003800000 */
.L_x_8:
[----:B------:R-:W1:Y:S02]  /*9990*/  SYNCS.PHASECHK.TRANS64.TRYWAIT P4, [UR14+0x8000], RZ ;  /* 0x008000ffff0075a7 */ /* 0x000e64000808110e */
[----:B-1----:R-:W-:Y:S05]  /*99a0*/  @!P4 BRA `(.L_x_8) ;  /* 0xfffffffc00f8c947 */ /* 0x002fea000383ffff */
[----:B------:R-:W-:Y:S05]  /*99b0*/  BRA `(.L_x_7) ;  /* 0xffffff88000c7947 */ /* 0x000fea000383ffff */
.L_x_14:
[----:B------:R-:W1:Y:S02]  /*99c0*/  SYNCS.PHASECHK.TRANS64.TRYWAIT P2, [UR14+0x10010], RZ ;  /* 0x010010ffff0075a7 */ /* 0x000e64000804110e */
[----:B-1----:R-:W-:Y:S05]  /*99d0*/  @!P2 BRA `(.L_x_14) ;  /* 0xfffffffc00f8a947 */ /* 0x002fea000383ffff */
[----:B------:R-:W-:Y:S05]  /*99e0*/  BRA `(.L_x_23) ;  /* 0xffffffbc00fc7947 */ /* 0x000fea000383ffff */
.L_x_15:
[----:B------:R-:W1:Y:S02]  /*99f0*/  SYNCS.PHASECHK.TRANS64.TRYWAIT P2, [UR17], R204 ;  /* 0x000000ccff0075a7 */ /* 0x000e640008041111 */
[----:B-1----:R-:W-:Y:S05]  /*9a00*/  @!P2 BRA `(.L_x_15) ;  /* 0xfffffffc00f8a947 */ /* 0x002fea000383ffff */
[----:B------:R-:W-:Y:S05]  /*9a10*/  BRA `(.L_x_24) ;  /* 0xffffffd400e47947 */ /* 0x000fea000383ffff */
.L_x_19:
[----:B------:R-:W0:Y:S02]  /*9a20*/  SYNCS.PHASECHK.TRANS64.TRYWAIT P2, [UR17], R5 ;  /* 0x00000005ff0075a7 */ /* 0x000e240008041111 */
[----:B0-----:R-:W-:Y:S05]  /*9a30*/  @!P2 BRA `(.L_x_19) ;  /* 0xfffffffc00f8a947 */ /* 0x001fea000383ffff */
[----:B------:R-:W-:Y:S05]  /*9a40*/  BRA `(.L_x_18) ;  /* 0xffffffe400b47947 */ /* 0x000fea000383ffff */
        .weak           $__internal_0_$__cuda_sm10x_tcgen05_guardrail_trap_col_being_dealloced_not_returned_by_alloc
        .type           $__internal_0_$__cuda_sm10x_tcgen05_guardrail_trap_col_being_dealloced_not_returned_by_alloc,@function
        .size           $__internal_0_$__cuda_sm10x_tcgen05_guardrail_trap_col_being_dealloced_not_returned_by_alloc,($__internal_1_$__cuda_sm10x_tcgen05_guardrail_trap_phase_invalid_during_alloc - $__internal_0_$__cuda_sm10x_tcgen05_guardrail_trap_col_being_dealloced_not_returned_by_alloc)
$__internal_0_$__cuda_sm10x_tcgen05_guardrail_trap_col_being_dealloced_not_returned_by_alloc:
[----:B------:R-:W-:Y:S05]  /*9a50*/  BPT.TRAP 0x1 ;  /* 0x000000040000795c */ /* 0x000fea0000300000 */
[----:B------:R-:W-:-:S04]  /*9a60*/  HFMA2 R3, -RZ, RZ, 0, 0 ;  /* 0x00000000ff037431 */ /* 0x000fc800000001ff */
[----:B------:R-:W-:Y:S05]  /*9a70*/  RET.REL.NODEC R2 `(attn_fwd) ;  /* 0xffffff6402607950 */ /* 0x000fea0003c3ffff */
        .weak           $__internal_1_$__cuda_sm10x_tcgen05_guardrail_trap_phase_invalid_during_alloc
        .type           $__internal_1_$__cuda_sm10x_tcgen05_guardrail_trap_phase_invalid_during_alloc,@function
        .size           $__internal_1_$__cuda_sm10x_tcgen05_guardrail_trap_phase_invalid_during_alloc,($__internal_2_$__cuda_sm10x_tcgen05_guardrail_trap_unallocated_columns_being_dealloced - $__internal_1_$__cuda_sm10x_tcgen05_guardrail_trap_phase_invalid_during_alloc)
$__internal_1_$__cuda_sm10x_tcgen05_guardrail_trap_phase_invalid_during_alloc:
[----:B------:R-:W-:Y:S05]  /*9a80*/  BPT.TRAP 0x1 ;  /* 0x000000040000795c */ /* 0x000fea0000300000 */
[----:B------:R-:W-:-:S04]  /*9a90*/  MOV R3, 0x0 ;  /* 0x0000000000037802 */ /* 0x000fc80000000f00 */
[----:B------:R-:W-:Y:S05]  /*9aa0*/  RET.REL.NODEC R2 `(attn_fwd) ;  /* 0xffffff6402547950 */ /* 0x000fea0003c3ffff */
        .weak           $__internal_2_$__cuda_sm10x_tcgen05_guardrail_trap_unallocated_columns_being_dealloced
        .type           $__internal_2_$__cuda_sm10x_tcgen05_guardrail_trap_unallocated_columns_being_dealloced,@function
        .size           $__internal_2_$__cuda_sm10x_tcgen05_guardrail_trap_unallocated_columns_being_dealloced,(.L_x_28 - $__internal_2_$__cuda_sm10x_tcgen05_guardrail_trap_unallocated_columns_being_dealloced)
$__internal_2_$__cuda_sm10x_tcgen05_guardrail_trap_unallocated_columns_being_dealloced:
[----:B------:R-:W-:Y:S05]  /*9ab0*/  BPT.TRAP 0x1 ;  /* 0x000000040000795c */ /* 0x000fea0000300000 */
[----:B------:R-:W-:-:S04]  /*9ac0*/  HFMA2 R3, -RZ, RZ, 0, 0 ;  /* 0x00000000ff037431 */ /* 0x000fc800000001ff */
[----:B------:R-:W-:Y:S05]  /*9ad0*/  RET.REL.NODEC R2 `(attn_fwd) ;  /* 0xffffff6402487950 */ /* 0x000fea0003c3ffff */
.L_x_25:
[----:B------:R-:W-:-:S00]  /*9ae0*/  BRA `(.L_x_25) ;  /* 0xfffffffc00fc7947 */ /* 0x000fc0000383ffff */
[----:B------:R-:W-:-:S00]  /*9af0*/  NOP ;  /* 0x0000000000007918 */ /* 0x000fc00000000000 */
        /* <DEDUP_REMOVED lines=8> */
.L_x_28:


//--------------------- .nv.global.init           --------------------------
	.section	.nv.global.init,"aw",@progbits
.nv.global.init:
	.type		_$_str,@object
	.size		_$_str,(.L_3 - _$_str)
_$_str:
        /*0000*/ 	.byte	0x5f, 0x5f, 0x43, 0x55, 0x44, 0x41, 0x5f, 0x46, 0x54, 0x5a, 0x00
.L_3:


//--------------------- .nv.shared.attn_fwd       --------------------------
	.section	.nv.shared.attn_fwd,"aw",@nobits
	.sectionflags	@""
	.align	16
	.zero		1024


//--------------------- .nv.shared.reserved.0     --------------------------
	.section	.nv.shared.reserved.0,"aw",@nobits
	.align	8
	.weak		__nv_reservedSMEM_offset_0_alias
	.size		__nv_reservedSMEM_offset_0_alias, 0, 64
	.other		__nv_reservedSMEM_offset_0_alias,@"STO_CUDA_RESERVED_SHARED STV_DEFAULT"
__nv_reservedSMEM_offset_0_alias:
	.zero		0
.nv.shared.reserved.0:
	.zero		64
	.weak		__nv_reservedSMEM_allocation_phase
	.type		__nv_reservedSMEM_allocation_phase,@object
	.size		__nv_reservedSMEM_allocation_phase,(.L_0 - __nv_reservedSMEM_allocation_phase)
__nv_reservedSMEM_allocation_phase:
	.zero		1
.L_0:
	.zero		7
	.weak		__nv_reservedSMEM_devtool_atexit_pc
	.type		__nv_reservedSMEM_devtool_atexit_pc,@object
	.size		__nv_reservedSMEM_devtool_atexit_pc,(__nv_reservedSMEM_allocation_mask - __nv_reservedSMEM_devtool_atexit_pc)
__nv_reservedSMEM_devtool_atexit_pc:
	.zero		8
	.weak		__nv_reservedSMEM_allocation_mask
	.type		__nv_reservedSMEM_allocation_mask,@object
	.size		__nv_reservedSMEM_allocation_mask,(.L_2 - __nv_reservedSMEM_allocation_mask)
__nv_reservedSMEM_allocation_mask:
	.zero		4
.L_2:


//--------------------- .nv.constant0.attn_fwd    --------------------------
	.section	.nv.constant0.attn_fwd,"a",@progbits
	.sectionflags	@""
	.align	4
.nv.constant0.attn_fwd:
	.zero		1032


//--------------------- SYMBOLS --------------------------

	.type		.nv.reservedSmem.offset0,@object
	.size		.nv.reservedSmem.offset0,0x4
	.type		.nv.reservedSmem.cap,@object
	.size		.nv.reservedSmem.cap,0x4
